//
// Generated by NVIDIA NVVM Compiler
//
// Compiler Build ID: CL-36424714
// Cuda compilation tools, release 13.0, V13.0.88
// Based on NVVM 20.0.0
//

.version 9.0
.target sm_100
.address_size 64

	// .globl	_Z15layerNormSimplePKfPfii
// _ZZ17layerNormParallelPKfPfiiE11mean_shared has been demoted
// _ZZ17layerNormParallelPKfPfiiE13invstd_shared has been demoted

.visible .entry _Z15layerNormSimplePKfPfii(
	.param .u64 .ptr .align 1 _Z15layerNormSimplePKfPfii_param_0,
	.param .u64 .ptr .align 1 _Z15layerNormSimplePKfPfii_param_1,
	.param .u32 _Z15layerNormSimplePKfPfii_param_2,
	.param .u32 _Z15layerNormSimplePKfPfii_param_3
)
{
	.reg .pred 	%p<28>;
	.reg .b32 	%r<99>;
	.reg .b32 	%f<286>;
	.reg .b64 	%rd<37>;

	ld.param.u64 	%rd7, [_Z15layerNormSimplePKfPfii_param_0];
	ld.param.u64 	%rd8, [_Z15layerNormSimplePKfPfii_param_1];
	ld.param.u32 	%r65, [_Z15layerNormSimplePKfPfii_param_3];
	cvta.to.global.u64 	%rd1, %rd8;
	cvta.to.global.u64 	%rd2, %rd7;
	mov.u32 	%r66, %ctaid.x;
	mov.u32 	%r67, %ntid.x;
	mov.u32 	%r68, %tid.x;
	mad.lo.s32 	%r1, %r66, %r67, %r68;
	setp.lt.s32 	%p1, %r65, 1;
	mov.f32 	%f276, 0f00000000;
	@%p1 bra 	$L__BB0_13;
	mul.lo.s32 	%r2, %r65, %r1;
	and.b32  	%r3, %r65, 15;
	setp.lt.u32 	%p2, %r65, 16;
	mov.f32 	%f276, 0f00000000;
	mov.b32 	%r81, 0;
	@%p2 bra 	$L__BB0_4;
	and.b32  	%r81, %r65, 2147483632;
	neg.s32 	%r79, %r81;
	add.s64 	%rd3, %rd2, 32;
	mov.f32 	%f276, 0f00000000;
	mov.u32 	%r78, %r2;
$L__BB0_3:
	.pragma "nounroll";
	mul.wide.s32 	%rd9, %r78, 4;
	add.s64 	%rd10, %rd3, %rd9;
	ld.global.f32 	%f34, [%rd10+-32];
	add.f32 	%f35, %f276, %f34;
	ld.global.f32 	%f36, [%rd10+-28];
	add.f32 	%f37, %f35, %f36;
	ld.global.f32 	%f38, [%rd10+-24];
	add.f32 	%f39, %f37, %f38;
	ld.global.f32 	%f40, [%rd10+-20];
	add.f32 	%f41, %f39, %f40;
	ld.global.f32 	%f42, [%rd10+-16];
	add.f32 	%f43, %f41, %f42;
	ld.global.f32 	%f44, [%rd10+-12];
	add.f32 	%f45, %f43, %f44;
	ld.global.f32 	%f46, [%rd10+-8];
	add.f32 	%f47, %f45, %f46;
	ld.global.f32 	%f48, [%rd10+-4];
	add.f32 	%f49, %f47, %f48;
	ld.global.f32 	%f50, [%rd10];
	add.f32 	%f51, %f49, %f50;
	ld.global.f32 	%f52, [%rd10+4];
	add.f32 	%f53, %f51, %f52;
	ld.global.f32 	%f54, [%rd10+8];
	add.f32 	%f55, %f53, %f54;
	ld.global.f32 	%f56, [%rd10+12];
	add.f32 	%f57, %f55, %f56;
	ld.global.f32 	%f58, [%rd10+16];
	add.f32 	%f59, %f57, %f58;
	ld.global.f32 	%f60, [%rd10+20];
	add.f32 	%f61, %f59, %f60;
	ld.global.f32 	%f62, [%rd10+24];
	add.f32 	%f63, %f61, %f62;
	ld.global.f32 	%f64, [%rd10+28];
	add.f32 	%f276, %f63, %f64;
	add.s32 	%r79, %r79, 16;
	add.s32 	%r78, %r78, 16;
	setp.ne.s32 	%p3, %r79, 0;
	@%p3 bra 	$L__BB0_3;
$L__BB0_4:
	setp.eq.s32 	%p4, %r3, 0;
	@%p4 bra 	$L__BB0_13;
	and.b32  	%r11, %r65, 7;
	setp.lt.u32 	%p5, %r3, 8;
	@%p5 bra 	$L__BB0_7;
	add.s32 	%r70, %r81, %r2;
	mul.wide.s32 	%rd11, %r70, 4;
	add.s64 	%rd12, %rd2, %rd11;
	ld.global.f32 	%f66, [%rd12];
	add.f32 	%f67, %f276, %f66;
	ld.global.f32 	%f68, [%rd12+4];
	add.f32 	%f69, %f67, %f68;
	ld.global.f32 	%f70, [%rd12+8];
	add.f32 	%f71, %f69, %f70;
	ld.global.f32 	%f72, [%rd12+12];
	add.f32 	%f73, %f71, %f72;
	ld.global.f32 	%f74, [%rd12+16];
	add.f32 	%f75, %f73, %f74;
	ld.global.f32 	%f76, [%rd12+20];
	add.f32 	%f77, %f75, %f76;
	ld.global.f32 	%f78, [%rd12+24];
	add.f32 	%f79, %f77, %f78;
	ld.global.f32 	%f80, [%rd12+28];
	add.f32 	%f276, %f79, %f80;
	add.s32 	%r81, %r81, 8;
$L__BB0_7:
	setp.eq.s32 	%p6, %r11, 0;
	@%p6 bra 	$L__BB0_13;
	and.b32  	%r14, %r65, 3;
	setp.lt.u32 	%p7, %r11, 4;
	@%p7 bra 	$L__BB0_10;
	add.s32 	%r71, %r81, %r2;
	mul.wide.s32 	%rd13, %r71, 4;
	add.s64 	%rd14, %rd2, %rd13;
	ld.global.f32 	%f82, [%rd14];
	add.f32 	%f83, %f276, %f82;
	ld.global.f32 	%f84, [%rd14+4];
	add.f32 	%f85, %f83, %f84;
	ld.global.f32 	%f86, [%rd14+8];
	add.f32 	%f87, %f85, %f86;
	ld.global.f32 	%f88, [%rd14+12];
	add.f32 	%f276, %f87, %f88;
	add.s32 	%r81, %r81, 4;
$L__BB0_10:
	setp.eq.s32 	%p8, %r14, 0;
	@%p8 bra 	$L__BB0_13;
	add.s32 	%r84, %r81, %r2;
	neg.s32 	%r83, %r14;
$L__BB0_12:
	.pragma "nounroll";
	mul.wide.s32 	%rd15, %r84, 4;
	add.s64 	%rd16, %rd2, %rd15;
	ld.global.f32 	%f89, [%rd16];
	add.f32 	%f276, %f276, %f89;
	add.s32 	%r84, %r84, 1;
	add.s32 	%r83, %r83, 1;
	setp.ne.s32 	%p9, %r83, 0;
	@%p9 bra 	$L__BB0_12;
$L__BB0_13:
	setp.lt.s32 	%p10, %r65, 1;
	cvt.rn.f32.s32 	%f14, %r65;
	div.rn.f32 	%f15, %f276, %f14;
	mov.f32 	%f285, 0f00000000;
	@%p10 bra 	$L__BB0_26;
	mul.lo.s32 	%r23, %r65, %r1;
	and.b32  	%r24, %r65, 15;
	setp.lt.u32 	%p11, %r65, 16;
	mov.f32 	%f285, 0f00000000;
	mov.b32 	%r88, 0;
	@%p11 bra 	$L__BB0_17;
	and.b32  	%r88, %r65, 2147483632;
	neg.s32 	%r86, %r88;
	add.s64 	%rd4, %rd2, 32;
	mov.f32 	%f285, 0f00000000;
	mov.u32 	%r85, %r23;
$L__BB0_16:
	.pragma "nounroll";
	mul.wide.s32 	%rd17, %r85, 4;
	add.s64 	%rd18, %rd4, %rd17;
	ld.global.f32 	%f94, [%rd18+-32];
	sub.f32 	%f95, %f94, %f15;
	fma.rn.f32 	%f96, %f95, %f95, %f285;
	ld.global.f32 	%f97, [%rd18+-28];
	sub.f32 	%f98, %f97, %f15;
	fma.rn.f32 	%f99, %f98, %f98, %f96;
	ld.global.f32 	%f100, [%rd18+-24];
	sub.f32 	%f101, %f100, %f15;
	fma.rn.f32 	%f102, %f101, %f101, %f99;
	ld.global.f32 	%f103, [%rd18+-20];
	sub.f32 	%f104, %f103, %f15;
	fma.rn.f32 	%f105, %f104, %f104, %f102;
	ld.global.f32 	%f106, [%rd18+-16];
	sub.f32 	%f107, %f106, %f15;
	fma.rn.f32 	%f108, %f107, %f107, %f105;
	ld.global.f32 	%f109, [%rd18+-12];
	sub.f32 	%f110, %f109, %f15;
	fma.rn.f32 	%f111, %f110, %f110, %f108;
	ld.global.f32 	%f112, [%rd18+-8];
	sub.f32 	%f113, %f112, %f15;
	fma.rn.f32 	%f114, %f113, %f113, %f111;
	ld.global.f32 	%f115, [%rd18+-4];
	sub.f32 	%f116, %f115, %f15;
	fma.rn.f32 	%f117, %f116, %f116, %f114;
	ld.global.f32 	%f118, [%rd18];
	sub.f32 	%f119, %f118, %f15;
	fma.rn.f32 	%f120, %f119, %f119, %f117;
	ld.global.f32 	%f121, [%rd18+4];
	sub.f32 	%f122, %f121, %f15;
	fma.rn.f32 	%f123, %f122, %f122, %f120;
	ld.global.f32 	%f124, [%rd18+8];
	sub.f32 	%f125, %f124, %f15;
	fma.rn.f32 	%f126, %f125, %f125, %f123;
	ld.global.f32 	%f127, [%rd18+12];
	sub.f32 	%f128, %f127, %f15;
	fma.rn.f32 	%f129, %f128, %f128, %f126;
	ld.global.f32 	%f130, [%rd18+16];
	sub.f32 	%f131, %f130, %f15;
	fma.rn.f32 	%f132, %f131, %f131, %f129;
	ld.global.f32 	%f133, [%rd18+20];
	sub.f32 	%f134, %f133, %f15;
	fma.rn.f32 	%f135, %f134, %f134, %f132;
	ld.global.f32 	%f136, [%rd18+24];
	sub.f32 	%f137, %f136, %f15;
	fma.rn.f32 	%f138, %f137, %f137, %f135;
	ld.global.f32 	%f139, [%rd18+28];
	sub.f32 	%f140, %f139, %f15;
	fma.rn.f32 	%f285, %f140, %f140, %f138;
	add.s32 	%r86, %r86, 16;
	add.s32 	%r85, %r85, 16;
	setp.ne.s32 	%p12, %r86, 0;
	@%p12 bra 	$L__BB0_16;
$L__BB0_17:
	setp.eq.s32 	%p13, %r24, 0;
	@%p13 bra 	$L__BB0_26;
	and.b32  	%r32, %r65, 7;
	setp.lt.u32 	%p14, %r24, 8;
	@%p14 bra 	$L__BB0_20;
	add.s32 	%r73, %r88, %r23;
	mul.wide.s32 	%rd19, %r73, 4;
	add.s64 	%rd20, %rd2, %rd19;
	ld.global.f32 	%f142, [%rd20];
	sub.f32 	%f143, %f142, %f15;
	fma.rn.f32 	%f144, %f143, %f143, %f285;
	ld.global.f32 	%f145, [%rd20+4];
	sub.f32 	%f146, %f145, %f15;
	fma.rn.f32 	%f147, %f146, %f146, %f144;
	ld.global.f32 	%f148, [%rd20+8];
	sub.f32 	%f149, %f148, %f15;
	fma.rn.f32 	%f150, %f149, %f149, %f147;
	ld.global.f32 	%f151, [%rd20+12];
	sub.f32 	%f152, %f151, %f15;
	fma.rn.f32 	%f153, %f152, %f152, %f150;
	ld.global.f32 	%f154, [%rd20+16];
	sub.f32 	%f155, %f154, %f15;
	fma.rn.f32 	%f156, %f155, %f155, %f153;
	ld.global.f32 	%f157, [%rd20+20];
	sub.f32 	%f158, %f157, %f15;
	fma.rn.f32 	%f159, %f158, %f158, %f156;
	ld.global.f32 	%f160, [%rd20+24];
	sub.f32 	%f161, %f160, %f15;
	fma.rn.f32 	%f162, %f161, %f161, %f159;
	ld.global.f32 	%f163, [%rd20+28];
	sub.f32 	%f164, %f163, %f15;
	fma.rn.f32 	%f285, %f164, %f164, %f162;
	add.s32 	%r88, %r88, 8;
$L__BB0_20:
	setp.eq.s32 	%p15, %r32, 0;
	@%p15 bra 	$L__BB0_26;
	and.b32  	%r35, %r65, 3;
	setp.lt.u32 	%p16, %r32, 4;
	@%p16 bra 	$L__BB0_23;
	add.s32 	%r74, %r88, %r23;
	mul.wide.s32 	%rd21, %r74, 4;
	add.s64 	%rd22, %rd2, %rd21;
	ld.global.f32 	%f166, [%rd22];
	sub.f32 	%f167, %f166, %f15;
	fma.rn.f32 	%f168, %f167, %f167, %f285;
	ld.global.f32 	%f169, [%rd22+4];
	sub.f32 	%f170, %f169, %f15;
	fma.rn.f32 	%f171, %f170, %f170, %f168;
	ld.global.f32 	%f172, [%rd22+8];
	sub.f32 	%f173, %f172, %f15;
	fma.rn.f32 	%f174, %f173, %f173, %f171;
	ld.global.f32 	%f175, [%rd22+12];
	sub.f32 	%f176, %f175, %f15;
	fma.rn.f32 	%f285, %f176, %f176, %f174;
	add.s32 	%r88, %r88, 4;
$L__BB0_23:
	setp.eq.s32 	%p17, %r35, 0;
	@%p17 bra 	$L__BB0_26;
	add.s32 	%r91, %r88, %r23;
	neg.s32 	%r90, %r35;
$L__BB0_25:
	.pragma "nounroll";
	mul.wide.s32 	%rd23, %r91, 4;
	add.s64 	%rd24, %rd2, %rd23;
	ld.global.f32 	%f177, [%rd24];
	sub.f32 	%f178, %f177, %f15;
	fma.rn.f32 	%f285, %f178, %f178, %f285;
	add.s32 	%r91, %r91, 1;
	add.s32 	%r90, %r90, 1;
	setp.ne.s32 	%p18, %r90, 0;
	@%p18 bra 	$L__BB0_25;
$L__BB0_26:
	setp.lt.s32 	%p19, %r65, 1;
	div.rn.f32 	%f179, %f285, %f14;
	add.f32 	%f180, %f179, 0f33D6BF95;
	rsqrt.approx.f32 	%f29, %f180;
	@%p19 bra 	$L__BB0_39;
	mul.lo.s32 	%r44, %r65, %r1;
	and.b32  	%r45, %r65, 15;
	setp.lt.u32 	%p20, %r65, 16;
	mov.b32 	%r95, 0;
	@%p20 bra 	$L__BB0_30;
	and.b32  	%r95, %r65, 2147483632;
	neg.s32 	%r93, %r95;
	add.s64 	%rd5, %rd2, 32;
	add.s64 	%rd6, %rd1, 32;
	mov.u32 	%r92, %r44;
$L__BB0_29:
	.pragma "nounroll";
	mul.wide.s32 	%rd25, %r92, 4;
	add.s64 	%rd26, %rd5, %rd25;
	add.s64 	%rd27, %rd6, %rd25;
	ld.global.f32 	%f181, [%rd26+-32];
	sub.f32 	%f182, %f181, %f15;
	mul.f32 	%f183, %f29, %f182;
	st.global.f32 	[%rd27+-32], %f183;
	ld.global.f32 	%f184, [%rd26+-28];
	sub.f32 	%f185, %f184, %f15;
	mul.f32 	%f186, %f29, %f185;
	st.global.f32 	[%rd27+-28], %f186;
	ld.global.f32 	%f187, [%rd26+-24];
	sub.f32 	%f188, %f187, %f15;
	mul.f32 	%f189, %f29, %f188;
	st.global.f32 	[%rd27+-24], %f189;
	ld.global.f32 	%f190, [%rd26+-20];
	sub.f32 	%f191, %f190, %f15;
	mul.f32 	%f192, %f29, %f191;
	st.global.f32 	[%rd27+-20], %f192;
	ld.global.f32 	%f193, [%rd26+-16];
	sub.f32 	%f194, %f193, %f15;
	mul.f32 	%f195, %f29, %f194;
	st.global.f32 	[%rd27+-16], %f195;
	ld.global.f32 	%f196, [%rd26+-12];
	sub.f32 	%f197, %f196, %f15;
	mul.f32 	%f198, %f29, %f197;
	st.global.f32 	[%rd27+-12], %f198;
	ld.global.f32 	%f199, [%rd26+-8];
	sub.f32 	%f200, %f199, %f15;
	mul.f32 	%f201, %f29, %f200;
	st.global.f32 	[%rd27+-8], %f201;
	ld.global.f32 	%f202, [%rd26+-4];
	sub.f32 	%f203, %f202, %f15;
	mul.f32 	%f204, %f29, %f203;
	st.global.f32 	[%rd27+-4], %f204;
	ld.global.f32 	%f205, [%rd26];
	sub.f32 	%f206, %f205, %f15;
	mul.f32 	%f207, %f29, %f206;
	st.global.f32 	[%rd27], %f207;
	ld.global.f32 	%f208, [%rd26+4];
	sub.f32 	%f209, %f208, %f15;
	mul.f32 	%f210, %f29, %f209;
	st.global.f32 	[%rd27+4], %f210;
	ld.global.f32 	%f211, [%rd26+8];
	sub.f32 	%f212, %f211, %f15;
	mul.f32 	%f213, %f29, %f212;
	st.global.f32 	[%rd27+8], %f213;
	ld.global.f32 	%f214, [%rd26+12];
	sub.f32 	%f215, %f214, %f15;
	mul.f32 	%f216, %f29, %f215;
	st.global.f32 	[%rd27+12], %f216;
	ld.global.f32 	%f217, [%rd26+16];
	sub.f32 	%f218, %f217, %f15;
	mul.f32 	%f219, %f29, %f218;
	st.global.f32 	[%rd27+16], %f219;
	ld.global.f32 	%f220, [%rd26+20];
	sub.f32 	%f221, %f220, %f15;
	mul.f32 	%f222, %f29, %f221;
	st.global.f32 	[%rd27+20], %f222;
	ld.global.f32 	%f223, [%rd26+24];
	sub.f32 	%f224, %f223, %f15;
	mul.f32 	%f225, %f29, %f224;
	st.global.f32 	[%rd27+24], %f225;
	ld.global.f32 	%f226, [%rd26+28];
	sub.f32 	%f227, %f226, %f15;
	mul.f32 	%f228, %f29, %f227;
	st.global.f32 	[%rd27+28], %f228;
	add.s32 	%r93, %r93, 16;
	add.s32 	%r92, %r92, 16;
	setp.ne.s32 	%p21, %r93, 0;
	@%p21 bra 	$L__BB0_29;
$L__BB0_30:
	setp.eq.s32 	%p22, %r45, 0;
	@%p22 bra 	$L__BB0_39;
	and.b32  	%r53, %r65, 7;
	setp.lt.u32 	%p23, %r45, 8;
	@%p23 bra 	$L__BB0_33;
	add.s32 	%r76, %r95, %r44;
	mul.wide.s32 	%rd28, %r76, 4;
	add.s64 	%rd29, %rd2, %rd28;
	ld.global.f32 	%f229, [%rd29];
	sub.f32 	%f230, %f229, %f15;
	mul.f32 	%f231, %f29, %f230;
	add.s64 	%rd30, %rd1, %rd28;
	st.global.f32 	[%rd30], %f231;
	ld.global.f32 	%f232, [%rd29+4];
	sub.f32 	%f233, %f232, %f15;
	mul.f32 	%f234, %f29, %f233;
	st.global.f32 	[%rd30+4], %f234;
	ld.global.f32 	%f235, [%rd29+8];
	sub.f32 	%f236, %f235, %f15;
	mul.f32 	%f237, %f29, %f236;
	st.global.f32 	[%rd30+8], %f237;
	ld.global.f32 	%f238, [%rd29+12];
	sub.f32 	%f239, %f238, %f15;
	mul.f32 	%f240, %f29, %f239;
	st.global.f32 	[%rd30+12], %f240;
	ld.global.f32 	%f241, [%rd29+16];
	sub.f32 	%f242, %f241, %f15;
	mul.f32 	%f243, %f29, %f242;
	st.global.f32 	[%rd30+16], %f243;
	ld.global.f32 	%f244, [%rd29+20];
	sub.f32 	%f245, %f244, %f15;
	mul.f32 	%f246, %f29, %f245;
	st.global.f32 	[%rd30+20], %f246;
	ld.global.f32 	%f247, [%rd29+24];
	sub.f32 	%f248, %f247, %f15;
	mul.f32 	%f249, %f29, %f248;
	st.global.f32 	[%rd30+24], %f249;
	ld.global.f32 	%f250, [%rd29+28];
	sub.f32 	%f251, %f250, %f15;
	mul.f32 	%f252, %f29, %f251;
	st.global.f32 	[%rd30+28], %f252;
	add.s32 	%r95, %r95, 8;
$L__BB0_33:
	setp.eq.s32 	%p24, %r53, 0;
	@%p24 bra 	$L__BB0_39;
	and.b32  	%r56, %r65, 3;
	setp.lt.u32 	%p25, %r53, 4;
	@%p25 bra 	$L__BB0_36;
	add.s32 	%r77, %r95, %r44;
	mul.wide.s32 	%rd31, %r77, 4;
	add.s64 	%rd32, %rd2, %rd31;
	ld.global.f32 	%f253, [%rd32];
	sub.f32 	%f254, %f253, %f15;
	mul.f32 	%f255, %f29, %f254;
	add.s64 	%rd33, %rd1, %rd31;
	st.global.f32 	[%rd33], %f255;
	ld.global.f32 	%f256, [%rd32+4];
	sub.f32 	%f257, %f256, %f15;
	mul.f32 	%f258, %f29, %f257;
	st.global.f32 	[%rd33+4], %f258;
	ld.global.f32 	%f259, [%rd32+8];
	sub.f32 	%f260, %f259, %f15;
	mul.f32 	%f261, %f29, %f260;
	st.global.f32 	[%rd33+8], %f261;
	ld.global.f32 	%f262, [%rd32+12];
	sub.f32 	%f263, %f262, %f15;
	mul.f32 	%f264, %f29, %f263;
	st.global.f32 	[%rd33+12], %f264;
	add.s32 	%r95, %r95, 4;
$L__BB0_36:
	setp.eq.s32 	%p26, %r56, 0;
	@%p26 bra 	$L__BB0_39;
	add.s32 	%r98, %r95, %r44;
	neg.s32 	%r97, %r56;
$L__BB0_38:
	.pragma "nounroll";
	mul.wide.s32 	%rd34, %r98, 4;
	add.s64 	%rd35, %rd1, %rd34;
	add.s64 	%rd36, %rd2, %rd34;
	ld.global.f32 	%f265, [%rd36];
	sub.f32 	%f266, %f265, %f15;
	mul.f32 	%f267, %f29, %f266;
	st.global.f32 	[%rd35], %f267;
	add.s32 	%r98, %r98, 1;
	add.s32 	%r97, %r97, 1;
	setp.ne.s32 	%p27, %r97, 0;
	@%p27 bra 	$L__BB0_38;
$L__BB0_39:
	ret;

}
	// .globl	_Z17layerNormParallelPKfPfii
.visible .entry _Z17layerNormParallelPKfPfii(
	.param .u64 .ptr .align 1 _Z17layerNormParallelPKfPfii_param_0,
	.param .u64 .ptr .align 1 _Z17layerNormParallelPKfPfii_param_1,
	.param .u32 _Z17layerNormParallelPKfPfii_param_2,
	.param .u32 _Z17layerNormParallelPKfPfii_param_3
)
{
	.reg .pred 	%p<14>;
	.reg .b32 	%r<36>;
	.reg .b32 	%f<142>;
	.reg .b64 	%rd<33>;
	// demoted variable
	.shared .align 4 .f32 _ZZ17layerNormParallelPKfPfiiE11mean_shared;
	// demoted variable
	.shared .align 4 .f32 _ZZ17layerNormParallelPKfPfiiE13invstd_shared;
	ld.param.u64 	%rd10, [_Z17layerNormParallelPKfPfii_param_0];
	ld.param.u64 	%rd9, [_Z17layerNormParallelPKfPfii_param_1];
	ld.param.u32 	%r24, [_Z17layerNormParallelPKfPfii_param_2];
	ld.param.u32 	%r23, [_Z17layerNormParallelPKfPfii_param_3];
	cvta.to.global.u64 	%rd1, %rd10;
	mov.u32 	%r1, %ctaid.x;
	mov.u32 	%r35, %tid.x;
	setp.ge.s32 	%p1, %r1, %r24;
	@%p1 bra 	$L__BB1_19;
	setp.ne.s32 	%p2, %r35, 0;
	@%p2 bra 	$L__BB1_16;
	setp.lt.s32 	%p3, %r23, 1;
	mov.f32 	%f140, 0f00000000;
	mov.f32 	%f141, %f140;
	@%p3 bra 	$L__BB1_15;
	mul.lo.s32 	%r3, %r23, %r1;
	and.b32  	%r4, %r23, 15;
	setp.lt.u32 	%p4, %r23, 16;
	mov.f32 	%f141, 0f00000000;
	mov.b32 	%r32, 0;
	mov.f32 	%f140, %f141;
	@%p4 bra 	$L__BB1_6;
	and.b32  	%r32, %r23, 2147483632;
	neg.s32 	%r30, %r32;
	mul.wide.u32 	%rd11, %r3, 4;
	add.s64 	%rd12, %rd11, %rd1;
	add.s64 	%rd31, %rd12, 32;
	mov.f32 	%f141, 0f00000000;
$L__BB1_5:
	.pragma "nounroll";
	ld.global.nc.f32 	%f33, [%rd31+-32];
	add.f32 	%f34, %f140, %f33;
	fma.rn.f32 	%f35, %f33, %f33, %f141;
	ld.global.nc.f32 	%f36, [%rd31+-28];
	add.f32 	%f37, %f34, %f36;
	fma.rn.f32 	%f38, %f36, %f36, %f35;
	ld.global.nc.f32 	%f39, [%rd31+-24];
	add.f32 	%f40, %f37, %f39;
	fma.rn.f32 	%f41, %f39, %f39, %f38;
	ld.global.nc.f32 	%f42, [%rd31+-20];
	add.f32 	%f43, %f40, %f42;
	fma.rn.f32 	%f44, %f42, %f42, %f41;
	ld.global.nc.f32 	%f45, [%rd31+-16];
	add.f32 	%f46, %f43, %f45;
	fma.rn.f32 	%f47, %f45, %f45, %f44;
	ld.global.nc.f32 	%f48, [%rd31+-12];
	add.f32 	%f49, %f46, %f48;
	fma.rn.f32 	%f50, %f48, %f48, %f47;
	ld.global.nc.f32 	%f51, [%rd31+-8];
	add.f32 	%f52, %f49, %f51;
	fma.rn.f32 	%f53, %f51, %f51, %f50;
	ld.global.nc.f32 	%f54, [%rd31+-4];
	add.f32 	%f55, %f52, %f54;
	fma.rn.f32 	%f56, %f54, %f54, %f53;
	ld.global.nc.f32 	%f57, [%rd31];
	add.f32 	%f58, %f55, %f57;
	fma.rn.f32 	%f59, %f57, %f57, %f56;
	ld.global.nc.f32 	%f60, [%rd31+4];
	add.f32 	%f61, %f58, %f60;
	fma.rn.f32 	%f62, %f60, %f60, %f59;
	ld.global.nc.f32 	%f63, [%rd31+8];
	add.f32 	%f64, %f61, %f63;
	fma.rn.f32 	%f65, %f63, %f63, %f62;
	ld.global.nc.f32 	%f66, [%rd31+12];
	add.f32 	%f67, %f64, %f66;
	fma.rn.f32 	%f68, %f66, %f66, %f65;
	ld.global.nc.f32 	%f69, [%rd31+16];
	add.f32 	%f70, %f67, %f69;
	fma.rn.f32 	%f71, %f69, %f69, %f68;
	ld.global.nc.f32 	%f72, [%rd31+20];
	add.f32 	%f73, %f70, %f72;
	fma.rn.f32 	%f74, %f72, %f72, %f71;
	ld.global.nc.f32 	%f75, [%rd31+24];
	add.f32 	%f76, %f73, %f75;
	fma.rn.f32 	%f77, %f75, %f75, %f74;
	ld.global.nc.f32 	%f78, [%rd31+28];
	add.f32 	%f140, %f76, %f78;
	fma.rn.f32 	%f141, %f78, %f78, %f77;
	add.s32 	%r30, %r30, 16;
	add.s64 	%rd31, %rd31, 64;
	setp.ne.s32 	%p5, %r30, 0;
	@%p5 bra 	$L__BB1_5;
$L__BB1_6:
	setp.eq.s32 	%p6, %r4, 0;
	@%p6 bra 	$L__BB1_15;
	and.b32  	%r10, %r23, 7;
	setp.lt.u32 	%p7, %r4, 8;
	@%p7 bra 	$L__BB1_9;
	add.s32 	%r26, %r32, %r3;
	mul.wide.u32 	%rd13, %r26, 4;
	add.s64 	%rd14, %rd1, %rd13;
	ld.global.nc.f32 	%f80, [%rd14];
	add.f32 	%f81, %f140, %f80;
	fma.rn.f32 	%f82, %f80, %f80, %f141;
	cvt.u64.u32 	%rd15, %r3;
	cvt.u64.u32 	%rd16, %r32;
	add.s64 	%rd17, %rd16, %rd15;
	shl.b64 	%rd18, %rd17, 2;
	add.s64 	%rd19, %rd1, %rd18;
	ld.global.nc.f32 	%f83, [%rd19+4];
	add.f32 	%f84, %f81, %f83;
	fma.rn.f32 	%f85, %f83, %f83, %f82;
	ld.global.nc.f32 	%f86, [%rd19+8];
	add.f32 	%f87, %f84, %f86;
	fma.rn.f32 	%f88, %f86, %f86, %f85;
	ld.global.nc.f32 	%f89, [%rd19+12];
	add.f32 	%f90, %f87, %f89;
	fma.rn.f32 	%f91, %f89, %f89, %f88;
	ld.global.nc.f32 	%f92, [%rd19+16];
	add.f32 	%f93, %f90, %f92;
	fma.rn.f32 	%f94, %f92, %f92, %f91;
	ld.global.nc.f32 	%f95, [%rd19+20];
	add.f32 	%f96, %f93, %f95;
	fma.rn.f32 	%f97, %f95, %f95, %f94;
	ld.global.nc.f32 	%f98, [%rd19+24];
	add.f32 	%f99, %f96, %f98;
	fma.rn.f32 	%f100, %f98, %f98, %f97;
	ld.global.nc.f32 	%f101, [%rd19+28];
	add.f32 	%f140, %f99, %f101;
	fma.rn.f32 	%f141, %f101, %f101, %f100;
	add.s32 	%r32, %r32, 8;
$L__BB1_9:
	setp.eq.s32 	%p8, %r10, 0;
	@%p8 bra 	$L__BB1_15;
	and.b32  	%r13, %r23, 3;
	setp.lt.u32 	%p9, %r10, 4;
	@%p9 bra 	$L__BB1_12;
	add.s32 	%r27, %r32, %r3;
	mul.wide.u32 	%rd20, %r27, 4;
	add.s64 	%rd21, %rd1, %rd20;
	ld.global.nc.f32 	%f103, [%rd21];
	add.f32 	%f104, %f140, %f103;
	fma.rn.f32 	%f105, %f103, %f103, %f141;
	cvt.u64.u32 	%rd22, %r3;
	cvt.u64.u32 	%rd23, %r32;
	add.s64 	%rd24, %rd23, %rd22;
	shl.b64 	%rd25, %rd24, 2;
	add.s64 	%rd26, %rd1, %rd25;
	ld.global.nc.f32 	%f106, [%rd26+4];
	add.f32 	%f107, %f104, %f106;
	fma.rn.f32 	%f108, %f106, %f106, %f105;
	ld.global.nc.f32 	%f109, [%rd26+8];
	add.f32 	%f110, %f107, %f109;
	fma.rn.f32 	%f111, %f109, %f109, %f108;
	ld.global.nc.f32 	%f112, [%rd26+12];
	add.f32 	%f140, %f110, %f112;
	fma.rn.f32 	%f141, %f112, %f112, %f111;
	add.s32 	%r32, %r32, 4;
$L__BB1_12:
	setp.eq.s32 	%p10, %r13, 0;
	@%p10 bra 	$L__BB1_15;
	add.s32 	%r28, %r32, %r3;
	mul.wide.u32 	%rd27, %r28, 4;
	add.s64 	%rd32, %rd1, %rd27;
	neg.s32 	%r34, %r13;
$L__BB1_14:
	.pragma "nounroll";
	ld.global.nc.f32 	%f113, [%rd32];
	add.f32 	%f140, %f140, %f113;
	fma.rn.f32 	%f141, %f113, %f113, %f141;
	add.s64 	%rd32, %rd32, 4;
	add.s32 	%r34, %r34, 1;
	setp.ne.s32 	%p11, %r34, 0;
	@%p11 bra 	$L__BB1_14;
$L__BB1_15:
	cvt.rn.f32.s32 	%f114, %r23;
	div.rn.f32 	%f115, %f140, %f114;
	div.rn.f32 	%f116, %f141, %f114;
	mul.f32 	%f117, %f115, %f115;
	sub.f32 	%f118, %f116, %f117;
	add.f32 	%f119, %f118, 0f33D6BF95;
	rsqrt.approx.f32 	%f120, %f119;
	st.shared.f32 	[_ZZ17layerNormParallelPKfPfiiE11mean_shared], %f115;
	st.shared.f32 	[_ZZ17layerNormParallelPKfPfiiE13invstd_shared], %f120;
$L__BB1_16:
	bar.sync 	0;
	setp.ge.s32 	%p12, %r35, %r23;
	@%p12 bra 	$L__BB1_19;
	ld.shared.f32 	%f27, [_ZZ17layerNormParallelPKfPfiiE11mean_shared];
	ld.shared.f32 	%f28, [_ZZ17layerNormParallelPKfPfiiE13invstd_shared];
	mul.lo.s32 	%r19, %r23, %r1;
	mov.u32 	%r20, %ntid.x;
	cvta.to.global.u64 	%rd8, %rd9;
$L__BB1_18:
	add.s32 	%r29, %r35, %r19;
	mul.wide.s32 	%rd28, %r29, 4;
	add.s64 	%rd29, %rd1, %rd28;
	ld.global.nc.f32 	%f121, [%rd29];
	sub.f32 	%f122, %f121, %f27;
	mul.f32 	%f123, %f28, %f122;
	add.s64 	%rd30, %rd8, %rd28;
	st.global.f32 	[%rd30], %f123;
	add.s32 	%r35, %r35, %r20;
	setp.lt.s32 	%p13, %r35, %r23;
	@%p13 bra 	$L__BB1_18;
$L__BB1_19:
	ret;

}


// ===== COMPILED SASS (sm_100) =====

	.target	sm_100

	.elftype	@"ET_EXEC"


//--------------------- .note.nv.tkinfo           --------------------------
	.section	.note.nv.tkinfo,"",@"SHT_NOTE"
	.sectionflags	@"SHF_NOTE_NV_TKINFO"
	.tkinfo
        /*0018*/ 	.word	0x00000002
        /*0030*/ 	.string	""
        /*0030*/ 	.string	"ptxas"
        /*0030*/ 	.string	"Cuda compilation tools, release 13.0, V13.0.88"
        /*0030*/ 	.string	"Build cuda_13.0.r13.0/compiler.36424714_0"
        /*0030*/ 	.string	"-arch sm_100 -m 64 "



//--------------------- .note.nv.cuinfo           --------------------------
	.section	.note.nv.cuinfo,"",@"SHT_NOTE"
	.sectionflags	@"SHF_NOTE_NV_CUINFO"
        /*0018*/ 	.short	0x0002
        /*001a*/ 	.short	0x0064
        /*001c*/ 	.short	0x0082
	.zero		2


//--------------------- .nv.info                  --------------------------
	.section	.nv.info,"",@"SHT_CUDA_INFO"
	.align	4


	//----- nvinfo : EIATTR_REGCOUNT
	.align		4
        /*0000*/ 	.byte	0x04, 0x2f
        /*0002*/ 	.short	(.L_1 - .L_0)
	.align		4
.L_0:
        /*0004*/ 	.word	index@(_Z15layerNormSimplePKfPfii)
        /*0008*/ 	.word	0x00000020


	//----- nvinfo : EIATTR_FRAME_SIZE
	.align		4
.L_1:
        /*000c*/ 	.byte	0x04, 0x11
        /*000e*/ 	.short	(.L_3 - .L_2)
	.align		4
.L_2:
        /*0010*/ 	.word	index@($__internal_1_$__cuda_sm3x_div_rn_noftz_f32_slowpath)
        /*0014*/ 	.word	0x00000000


	//----- nvinfo : EIATTR_FRAME_SIZE
	.align		4
.L_3:
        /*0018*/ 	.byte	0x04, 0x11
        /*001a*/ 	.short	(.L_5 - .L_4)
	.align		4
.L_4:
        /*001c*/ 	.word	index@(_Z15layerNormSimplePKfPfii)
        /*0020*/ 	.word	0x00000000


	//----- nvinfo : EIATTR_REGCOUNT
	.align		4
.L_5:
        /*0024*/ 	.byte	0x04, 0x2f
        /*0026*/ 	.short	(.L_7 - .L_6)
	.align		4
.L_6:
        /*0028*/ 	.word	index@(_Z17layerNormParallelPKfPfii)
        /*002c*/ 	.word	0x0000001d


	//----- nvinfo : EIATTR_FRAME_SIZE
	.align		4
.L_7:
        /*0030*/ 	.byte	0x04, 0x11
        /*0032*/ 	.short	(.L_9 - .L_8)
	.align		4
.L_8:
        /*0034*/ 	.word	index@($__internal_0_$__cuda_sm3x_div_rn_noftz_f32_slowpath)
        /*0038*/ 	.word	0x00000000


	//----- nvinfo : EIATTR_FRAME_SIZE
	.align		4
.L_9:
        /*003c*/ 	.byte	0x04, 0x11
        /*003e*/ 	.short	(.L_11 - .L_10)
	.align		4
.L_10:
        /*0040*/ 	.word	index@(_Z17layerNormParallelPKfPfii)
        /*0044*/ 	.word	0x00000000


	//----- nvinfo : EIATTR_MIN_STACK_SIZE
	.align		4
.L_11:
        /*0048*/ 	.byte	0x04, 0x12
        /*004a*/ 	.short	(.L_13 - .L_12)
	.align		4
.L_12:
        /*004c*/ 	.word	index@(_Z17layerNormParallelPKfPfii)
        /*0050*/ 	.word	0x00000000


	//----- nvinfo : EIATTR_MIN_STACK_SIZE
	.align		4
.L_13:
        /*0054*/ 	.byte	0x04, 0x12
        /*0056*/ 	.short	(.L_15 - .L_14)
	.align		4
.L_14:
        /*0058*/ 	.word	index@(_Z15layerNormSimplePKfPfii)
        /*005c*/ 	.word	0x00000000
.L_15:


//--------------------- .nv.compat                --------------------------
	.section	.nv.compat,"",@"SHT_CUDA_COMPAT_INFO"
	.align	4
        /*0000*/ 	.byte	0x02, 0x09, 0x00, 0x00, 0x02, 0x02, 0x01, 0x00, 0x02, 0x05, 0x05, 0x00, 0x03, 0x07, 0x01, 0x01
        /*0010*/ 	.byte	0x02, 0x03, 0x00, 0x00, 0x02, 0x06, 0x01, 0x00, 0x04, 0x0b, 0x08, 0x00, 0x01, 0x00, 0x00, 0x00
        /*0020*/ 	.byte	0x00, 0x00, 0x00, 0x00


//--------------------- .nv.info._Z17layerNormParallelPKfPfii --------------------------
	.section	.nv.info._Z17layerNormParallelPKfPfii,"",@"SHT_CUDA_INFO"
	.sectionflags	@""
	.align	4


	//----- nvinfo : EIATTR_CUDA_API_VERSION
	.align		4
        /*0000*/ 	.byte	0x04, 0x37
        /*0002*/ 	.short	(.L_17 - .L_16)
.L_16:
        /*0004*/ 	.word	0x00000082


	//----- nvinfo : EIATTR_KPARAM_INFO
	.align		4
.L_17:
        /*0008*/ 	.byte	0x04, 0x17
        /*000a*/ 	.short	(.L_19 - .L_18)
.L_18:
        /*000c*/ 	.word	0x00000000
        /*0010*/ 	.short	0x0003
        /*0012*/ 	.short	0x0014
        /*0014*/ 	.byte	0x00, 0xf0, 0x11, 0x00


	//----- nvinfo : EIATTR_KPARAM_INFO
	.align		4
.L_19:
        /*0018*/ 	.byte	0x04, 0x17
        /*001a*/ 	.short	(.L_21 - .L_20)
.L_20:
        /*001c*/ 	.word	0x00000000
        /*0020*/ 	.short	0x0002
        /*0022*/ 	.short	0x0010
        /*0024*/ 	.byte	0x00, 0xf0, 0x11, 0x00


	//----- nvinfo : EIATTR_KPARAM_INFO
	.align		4
.L_21:
        /*0028*/ 	.byte	0x04, 0x17
        /*002a*/ 	.short	(.L_23 - .L_22)
.L_22:
        /*002c*/ 	.word	0x00000000
        /*0030*/ 	.short	0x0001
        /*0032*/ 	.short	0x0008
        /*0034*/ 	.byte	0x00, 0xf5, 0x21, 0x00


	//----- nvinfo : EIATTR_KPARAM_INFO
	.align		4
.L_23:
        /*0038*/ 	.byte	0x04, 0x17
        /*003a*/ 	.short	(.L_25 - .L_24)
.L_24:
        /*003c*/ 	.word	0x00000000
        /*0040*/ 	.short	0x0000
        /*0042*/ 	.short	0x0000
        /*0044*/ 	.byte	0x00, 0xf5, 0x21, 0x00


	//----- nvinfo : EIATTR_SPARSE_MMA_MASK
	.align		4
.L_25:
        /*0048*/ 	.byte	0x03, 0x50
        /*004a*/ 	.short	0x0000


	//----- nvinfo : EIATTR_MAXREG_COUNT
	.align		4
        /*004c*/ 	.byte	0x03, 0x1b
        /*004e*/ 	.short	0x00ff


	//----- nvinfo : EIATTR_NUM_BARRIERS
	.align		4
        /*0050*/ 	.byte	0x02, 0x4c
        /*0052*/ 	.byte	0x01
	.zero		1


	//----- nvinfo : EIATTR_MERCURY_ISA_VERSION
	.align		4
        /*0054*/ 	.byte	0x03, 0x5f
        /*0056*/ 	.short	0x0101


	//----- nvinfo : EIATTR_VRC_CTA_INIT_COUNT
	.align		4
        /*0058*/ 	.byte	0x02, 0x4a
	.zero		1
	.zero		1


	//----- nvinfo : EIATTR_EXIT_INSTR_OFFSETS
	.align		4
        /*005c*/ 	.byte	0x04, 0x1c
        /*005e*/ 	.short	(.L_27 - .L_26)


	//   ....[0]....
.L_26:
        /*0060*/ 	.word	0x00000040


	//   ....[1]....
        /*0064*/ 	.word	0x00000ca0


	//   ....[2]....
        /*0068*/ 	.word	0x00000dc0


	//----- nvinfo : EIATTR_CRS_STACK_SIZE
	.align		4
.L_27:
        /*006c*/ 	.byte	0x04, 0x1e
        /*006e*/ 	.short	(.L_29 - .L_28)
.L_28:
        /*0070*/ 	.word	0x00000000


	//----- nvinfo : EIATTR_CBANK_PARAM_SIZE
	.align		4
.L_29:
        /*0074*/ 	.byte	0x03, 0x19
        /*0076*/ 	.short	0x0018


	//----- nvinfo : EIATTR_PARAM_CBANK
	.align		4
        /*0078*/ 	.byte	0x04, 0x0a
        /*007a*/ 	.short	(.L_31 - .L_30)
	.align		4
.L_30:
        /*007c*/ 	.word	index@(.nv.constant0._Z17layerNormParallelPKfPfii)
        /*0080*/ 	.short	0x0380
        /*0082*/ 	.short	0x0018


	//----- nvinfo : EIATTR_SW_WAR
	.align		4
.L_31:
        /*0084*/ 	.byte	0x04, 0x36
        /*0086*/ 	.short	(.L_33 - .L_32)
.L_32:
        /*0088*/ 	.word	0x00000008
.L_33:


//--------------------- .nv.info._Z15layerNormSimplePKfPfii --------------------------
	.section	.nv.info._Z15layerNormSimplePKfPfii,"",@"SHT_CUDA_INFO"
	.sectionflags	@""
	.align	4


	//----- nvinfo : EIATTR_CUDA_API_VERSION
	.align		4
        /*0000*/ 	.byte	0x04, 0x37
        /*0002*/ 	.short	(.L_35 - .L_34)
.L_34:
        /*0004*/ 	.word	0x00000082


	//----- nvinfo : EIATTR_KPARAM_INFO
	.align		4
.L_35:
        /*0008*/ 	.byte	0x04, 0x17
        /*000a*/ 	.short	(.L_37 - .L_36)
.L_36:
        /*000c*/ 	.word	0x00000000
        /*0010*/ 	.short	0x0003
        /*0012*/ 	.short	0x0014
        /*0014*/ 	.byte	0x00, 0xf0, 0x11, 0x00


	//----- nvinfo : EIATTR_KPARAM_INFO
	.align		4
.L_37:
        /*0018*/ 	.byte	0x04, 0x17
        /*001a*/ 	.short	(.L_39 - .L_38)
.L_38:
        /*001c*/ 	.word	0x00000000
        /*0020*/ 	.short	0x0002
        /*0022*/ 	.short	0x0010
        /*0024*/ 	.byte	0x00, 0xf0, 0x11, 0x00


	//----- nvinfo : EIATTR_KPARAM_INFO
	.align		4
.L_39:
        /*0028*/ 	.byte	0x04, 0x17
        /*002a*/ 	.short	(.L_41 - .L_40)
.L_40:
        /*002c*/ 	.word	0x00000000
        /*0030*/ 	.short	0x0001
        /*0032*/ 	.short	0x0008
        /*0034*/ 	.byte	0x00, 0xf5, 0x21, 0x00


	//----- nvinfo : EIATTR_KPARAM_INFO
	.align		4
.L_41:
        /*0038*/ 	.byte	0x04, 0x17
        /*003a*/ 	.short	(.L_43 - .L_42)
.L_42:
        /*003c*/ 	.word	0x00000000
        /*0040*/ 	.short	0x0000
        /*0042*/ 	.short	0x0000
        /*0044*/ 	.byte	0x00, 0xf5, 0x21, 0x00


	//----- nvinfo : EIATTR_SPARSE_MMA_MASK
	.align		4
.L_43:
        /*0048*/ 	.byte	0x03, 0x50
        /*004a*/ 	.short	0x0000


	//----- nvinfo : EIATTR_MAXREG_COUNT
	.align		4
        /*004c*/ 	.byte	0x03, 0x1b
        /*004e*/ 	.short	0x00ff


	//----- nvinfo : EIATTR_MERCURY_ISA_VERSION
	.align		4
        /*0050*/ 	.byte	0x03, 0x5f
        /*0052*/ 	.short	0x0101


	//----- nvinfo : EIATTR_VRC_CTA_INIT_COUNT
	.align		4
        /*0054*/ 	.byte	0x02, 0x4a
	.zero		1
	.zero		1


	//----- nvinfo : EIATTR_EXIT_INSTR_OFFSETS
	.align		4
        /*0058*/ 	.byte	0x04, 0x1c
        /*005a*/ 	.short	(.L_45 - .L_44)


	//   ....[0]....
.L_44:
        /*005c*/ 	.word	0x000011e0


	//   ....[1]....
        /*0060*/ 	.word	0x000017b0


	//   ....[2]....
        /*0064*/ 	.word	0x00001a60


	//   ....[3]....
        /*0068*/ 	.word	0x00001c10


	//   ....[4]....
        /*006c*/ 	.word	0x00001d00


	//----- nvinfo : EIATTR_CRS_STACK_SIZE
	.align		4
.L_45:
        /*0070*/ 	.byte	0x04, 0x1e
        /*0072*/ 	.short	(.L_47 - .L_46)
.L_46:
        /*0074*/ 	.word	0x00000000


	//----- nvinfo : EIATTR_CBANK_PARAM_SIZE
	.align		4
.L_47:
        /*0078*/ 	.byte	0x03, 0x19
        /*007a*/ 	.short	0x0018


	//----- nvinfo : EIATTR_PARAM_CBANK
	.align		4
        /*007c*/ 	.byte	0x04, 0x0a
        /*007e*/ 	.short	(.L_49 - .L_48)
	.align		4
.L_48:
        /*0080*/ 	.word	index@(.nv.constant0._Z15layerNormSimplePKfPfii)
        /*0084*/ 	.short	0x0380
        /*0086*/ 	.short	0x0018


	//----- nvinfo : EIATTR_SW_WAR
	.align		4
.L_49:
        /*0088*/ 	.byte	0x04, 0x36
        /*008a*/ 	.short	(.L_51 - .L_50)
.L_50:
        /*008c*/ 	.word	0x00000008
.L_51:


//--------------------- .nv.callgraph             --------------------------
	.section	.nv.callgraph,"",@"SHT_CUDA_CALLGRAPH"
	.align	4
	.sectionentsize	8
	.align		4
        /*0000*/ 	.word	0x00000000
	.align		4
        /*0004*/ 	.word	0xffffffff
	.align		4
        /*0008*/ 	.word	0x00000000
	.align		4
        /*000c*/ 	.word	0xfffffffe
	.align		4
        /*0010*/ 	.word	0x00000000
	.align		4
        /*0014*/ 	.word	0xfffffffd
	.align		4
        /*0018*/ 	.word	0x00000000
	.align		4
        /*001c*/ 	.word	0xfffffffc


//--------------------- .text._Z17layerNormParallelPKfPfii --------------------------
	.section	.text._Z17layerNormParallelPKfPfii,"ax",@progbits
	.align	128
        .global         _Z17layerNormParallelPKfPfii
        .type           _Z17layerNormParallelPKfPfii,@function
        .size           _Z17layerNormParallelPKfPfii,(.L_x_53 - _Z17layerNormParallelPKfPfii)
        .other          _Z17layerNormParallelPKfPfii,@"STO_CUDA_ENTRY STV_DEFAULT"
_Z17layerNormParallelPKfPfii:
.text._Z17layerNormParallelPKfPfii:
[----:B------:R-:W-:Y:S08]  /*0000*/  LDC R1, c[0x0][0x37c] ;  /* 0x0000df00ff017b82 */ /* 0x000ff00000000800 */
[----:B------:R-:W0:Y:S08]  /*0010*/  S2UR UR9, SR_CTAID.X ;  /* 0x00000000000979c3 */ /* 0x000e300000002500 */
[----:B------:R-:W0:Y:S02]  /*0020*/  LDC R0, c[0x0][0x390] ;  /* 0x0000e400ff007b82 */ /* 0x000e240000000800 */
[----:B0-----:R-:W-:-:S13]  /*0030*/  ISETP.LE.AND P0, PT, R0, UR9, PT ;  /* 0x0000000900007c0c */ /* 0x001fda000bf03270 */
[----:B------:R-:W-:Y:S05]  /*0040*/  @P0 EXIT ;  /* 0x000000000000094d */ /* 0x000fea0003800000 */
[----:B------:R-:W0:Y:S01]  /*0050*/  S2R R4, SR_TID.X ;  /* 0x0000000000047919 */ /* 0x000e220000002100 */
[----:B------:R-:W1:Y:S01]  /*0060*/  LDCU.64 UR10, c[0x0][0x358] ;  /* 0x00006b00ff0a77ac */ /* 0x000e620008000a00 */
[----:B------:R-:W-:Y:S01]  /*0070*/  BSSY.RECONVERGENT B0, `(.L_x_0) ;  /* 0x00000bf000007945 */ /* 0x000fe20003800200 */
[----:B0-----:R-:W-:-:S13]  /*0080*/  ISETP.NE.AND P0, PT, R4, RZ, PT ;  /* 0x000000ff0400720c */ /* 0x001fda0003f05270 */
[----:B-1----:R-:W-:Y:S05]  /*0090*/  @P0 BRA `(.L_x_1) ;  /* 0x0000000800f00947 */ /* 0x002fea0003800000 */
[----:B------:R-:W0:Y:S01]  /*00a0*/  LDCU UR13, c[0x0][0x394] ;  /* 0x00007280ff0d77ac */ /* 0x000e220008000800 */
[----:B------:R-:W-:Y:S01]  /*00b0*/  HFMA2 R7, -RZ, RZ, 0, 0 ;  /* 0x00000000ff077431 */ /* 0x000fe200000001ff */
[----:B------:R-:W-:Y:S01]  /*00c0*/  MOV R5, RZ ;  /* 0x000000ff00057202 */ /* 0x000fe20000000f00 */
[----:B0-----:R-:W-:-:S09]  /*00d0*/  UISETP.GE.AND UP0, UPT, UR13, 0x1, UPT ;  /* 0x000000010d00788c */ /* 0x001fd2000bf06270 */
[----:B------:R-:W-:Y:S05]  /*00e0*/  BRA.U !UP0, `(.L_x_2) ;  /* 0x0000000908507547 */ /* 0x000fea000b800000 */
[----:B------:R-:W-:Y:S01]  /*00f0*/  UISETP.GE.U32.AND UP1, UPT, UR13, 0x10, UPT ;  /* 0x000000100d00788c */ /* 0x000fe2000bf26070 */
[----:B------:R-:W-:Y:S01]  /*0100*/  MOV R5, RZ ;  /* 0x000000ff00057202 */ /* 0x000fe20000000f00 */
[----:B------:R-:W-:Y:S01]  /*0110*/  ULOP3.LUT UR7, UR13, 0xf, URZ, 0xc0, !UPT ;  /* 0x0000000f0d077892 */ /* 0x000fe2000f8ec0ff */
[----:B------:R-:W-:Y:S01]  /*0120*/  MOV R0, RZ ;  /* 0x000000ff00007202 */ /* 0x000fe20000000f00 */
[----:B------:R-:W-:Y:S01]  /*0130*/  UIMAD UR6, UR9, UR13, URZ ;  /* 0x0000000d090672a4 */ /* 0x000fe2000f8e02ff */
[----:B------:R-:W-:Y:S01]  /*0140*/  MOV R7, RZ ;  /* 0x000000ff00077202 */ /* 0x000fe20000000f00 */
[----:B------:R-:W-:-:S03]  /*0150*/  UISETP.NE.AND UP0, UPT, UR7, URZ, UPT ;  /* 0x000000ff0700728c */ /* 0x000fc6000bf05270 */
[----:B------:R-:W-:Y:S08]  /*0160*/  BRA.U !UP1, `(.L_x_3) ;  /* 0x0000000109fc7547 */ /* 0x000ff0000b800000 */
[----:B------:R-:W0:Y:S01]  /*0170*/  LDCU.64 UR4, c[0x0][0x380] ;  /* 0x00007000ff0477ac */ /* 0x000e220008000a00 */
[----:B------:R-:W-:Y:S01]  /*0180*/  HFMA2 R5, -RZ, RZ, 0, 0 ;  /* 0x00000000ff057431 */ /* 0x000fe200000001ff */
[----:B------:R-:W-:-:S06]  /*0190*/  ULOP3.LUT UR8, UR13, 0x7ffffff0, URZ, 0xc0, !UPT ;  /* 0x7ffffff00d087892 */ /* 0x000fcc000f8ec0ff */
[----:B------:R-:W-:Y:S01]  /*01a0*/  MOV R0, UR8 ;  /* 0x0000000800007c02 */ /* 0x000fe20008000f00 */
[----:B0-----:R-:W-:-:S04]  /*01b0*/  UIMAD.WIDE.U32 UR4, UR6, 0x4, UR4 ;  /* 0x00000004060478a5 */ /* 0x001fc8000f8e0004 */
[----:B------:R-:W-:-:S04]  /*01c0*/  UIADD3 UR12, UP1, UPT, UR4, 0x20, URZ ;  /* 0x00000020040c7890 */ /* 0x000fc8000ff3e0ff */
[----:B------:R-:W-:Y:S02]  /*01d0*/  UIADD3.X UR4, UPT, UPT, URZ, UR5, URZ, UP1, !UPT ;  /* 0x00000005ff047290 */ /* 0x000fe40008ffe4ff */
[----:B------:R-:W-:Y:S01]  /*01e0*/  MOV R2, UR12 ;  /* 0x0000000c00027c02 */ /* 0x000fe20008000f00 */
[----:B------:R-:W-:-:S03]  /*01f0*/  UIADD3 UR5, UPT, UPT, -UR8, URZ, URZ ;  /* 0x000000ff08057290 */ /* 0x000fc6000fffe1ff */
[----:B------:R-:W-:-:S09]  /*0200*/  MOV R3, UR4 ;  /* 0x0000000400037c02 */ /* 0x000fd20008000f00 */
.L_x_4:
[----:B------:R-:W2:Y:S04]  /*0210*/  LDG.E.CONSTANT R20, desc[UR10][R2.64+-0x20] ;  /* 0xffffe00a02147981 */ /* 0x000ea8000c1e9900 */
[----:B------:R-:W3:Y:S04]  /*0220*/  LDG.E.CONSTANT R22, desc[UR10][R2.64+-0x1c] ;  /* 0xffffe40a02167981 */ /* 0x000ee8000c1e9900 */
[----:B------:R-:W4:Y:S04]  /*0230*/  LDG.E.CONSTANT R24, desc[UR10][R2.64+-0x18] ;  /* 0xffffe80a02187981 */ /* 0x000f28000c1e9900 */
[----:B------:R-:W5:Y:S04]  /*0240*/  LDG.E.CONSTANT R26, desc[UR10][R2.64+-0x14] ;  /* 0xffffec0a021a7981 */ /* 0x000f68000c1e9900 */
        /* <DEDUP_REMOVED lines=11> */
[----:B------:R0:W5:Y:S01]  /*0300*/  LDG.E.CONSTANT R8, desc[UR10][R2.64+0x1c] ;  /* 0x00001c0a02087981 */ /* 0x000162000c1e9900 */
[----:B------:R-:W-:-:S04]  /*0310*/  UIADD3 UR5, UPT, UPT, UR5, 0x10, URZ ;  /* 0x0000001005057890 */ /* 0x000fc8000fffe0ff */
[----:B------:R-:W-:Y:S01]  /*0320*/  UISETP.NE.AND UP1, UPT, UR5, URZ, UPT ;  /* 0x000000ff0500728c */ /* 0x000fe2000bf25270 */
[----:B0-----:R-:W-:-:S05]  /*0330*/  IADD3 R2, P0, PT, R2, 0x40, RZ ;  /* 0x0000004002027810 */ /* 0x001fca0007f1e0ff */
[----:B------:R-:W-:Y:S02]  /*0340*/  IMAD.X R3, RZ, RZ, R3, P0 ;  /* 0x000000ffff037224 */ /* 0x000fe400000e0603 */
[C---:B--2---:R-:W-:Y:S01]  /*0350*/  FADD R7, R20.reuse, R7 ;  /* 0x0000000714077221 */ /* 0x044fe20000000000 */
[----:B------:R-:W-:-:S03]  /*0360*/  FFMA R5, R20, R20, R5 ;  /* 0x0000001414057223 */ /* 0x000fc60000000005 */
[----:B---3--:R-:W-:Y:S01]  /*0370*/  FADD R7, R7, R22 ;  /* 0x0000001607077221 */ /* 0x008fe20000000000 */
[----:B------:R-:W-:-:S03]  /*0380*/  FFMA R5, R22, R22, R5 ;  /* 0x0000001616057223 */ /* 0x000fc60000000005 */
[----:B----4-:R-:W-:Y:S01]  /*0390*/  FADD R7, R7, R24 ;  /* 0x0000001807077221 */ /* 0x010fe20000000000 */
[----:B------:R-:W-:-:S03]  /*03a0*/  FFMA R5, R24, R24, R5 ;  /* 0x0000001818057223 */ /* 0x000fc60000000005 */
[----:B-----5:R-:W-:Y:S01]  /*03b0*/  FADD R7, R7, R26 ;  /* 0x0000001a07077221 */ /* 0x020fe20000000000 */
[----:B------:R-:W-:-:S03]  /*03c0*/  FFMA R5, R26, R26, R5 ;  /* 0x0000001a1a057223 */ /* 0x000fc60000000005 */
[----:B------:R-:W-:Y:S01]  /*03d0*/  FADD R20, R7, R18 ;  /* 0x0000001207147221 */ /* 0x000fe20000000000 */
        /* <DEDUP_REMOVED lines=22> */
[----:B------:R-:W-:Y:S01]  /*0540*/  FFMA R5, R8, R8, R9 ;  /* 0x0000000808057223 */ /* 0x000fe20000000009 */
[----:B------:R-:W-:Y:S06]  /*0550*/  BRA.U UP1, `(.L_x_4) ;  /* 0xfffffffd012c7547 */ /* 0x000fec000b83ffff */
.L_x_3:
[----:B------:R-:W-:Y:S05]  /*0560*/  BRA.U !UP0, `(.L_x_2) ;  /* 0x0000000508307547 */ /* 0x000fea000b800000 */
[----:B------:R-:W-:Y:S02]  /*0570*/  UISETP.GE.U32.AND UP0, UPT, UR7, 0x8, UPT ;  /* 0x000000080700788c */ /* 0x000fe4000bf06070 */
[----:B------:R-:W-:-:S04]  /*0580*/  ULOP3.LUT UR5, UR13, 0x7, URZ, 0xc0, !UPT ;  /* 0x000000070d057892 */ /* 0x000fc8000f8ec0ff */
[----:B------:R-:W-:-:S03]  /*0590*/  UISETP.NE.AND UP1, UPT, UR5, URZ, UPT ;  /* 0x000000ff0500728c */ /* 0x000fc6000bf25270 */
[----:B------:R-:W-:Y:S08]  /*05a0*/  BRA.U !UP0, `(.L_x_5) ;  /* 0x0000000108847547 */ /* 0x000ff0000b800000 */
[----:B------:R-:W0:Y:S01]  /*05b0*/  LDC.64 R8, c[0x0][0x380] ;  /* 0x0000e000ff087b82 */ /* 0x000e220000000a00 */
[C---:B------:R-:W-:Y:S02]  /*05c0*/  IADD3 R3, PT, PT, R0.reuse, UR6, RZ ;  /* 0x0000000600037c10 */ /* 0x040fe4000fffe0ff */
[----:B------:R-:W-:-:S04]  /*05d0*/  IADD3 R6, P0, PT, R0, UR6, RZ ;  /* 0x0000000600067c10 */ /* 0x000fc8000ff1e0ff */
[----:B------:R-:W-:Y:S01]  /*05e0*/  IADD3.X R10, PT, PT, RZ, RZ, RZ, P0, !PT ;  /* 0x000000ffff0a7210 */ /* 0x000fe200007fe4ff */
[----:B------:R-:W1:Y:S01]  /*05f0*/  LDC.64 R12, c[0x0][0x380] ;  /* 0x0000e000ff0c7b82 */ /* 0x000e620000000a00 */
[----:B0-----:R-:W-:-:S06]  /*0600*/  IMAD.WIDE.U32 R8, R3, 0x4, R8 ;  /* 0x0000000403087825 */ /* 0x001fcc00078e0008 */
[----:B------:R-:W2:Y:S01]  /*0610*/  LDG.E.CONSTANT R8, desc[UR10][R8.64] ;  /* 0x0000000a08087981 */ /* 0x000ea2000c1e9900 */
[----:B-1----:R-:W-:-:S04]  /*0620*/  LEA R2, P0, R6, R12, 0x2 ;  /* 0x0000000c06027211 */ /* 0x002fc800078010ff */
[----:B------:R-:W-:-:S05]  /*0630*/  LEA.HI.X R3, R6, R13, R10, 0x2, P0 ;  /* 0x0000000d06037211 */ /* 0x000fca00000f140a */
[----:B------:R-:W3:Y:S04]  /*0640*/  LDG.E.CONSTANT R6, desc[UR10][R2.64+0x4] ;  /* 0x0000040a02067981 */ /* 0x000ee8000c1e9900 */
[----:B------:R-:W4:Y:S04]  /*0650*/  LDG.E.CONSTANT R10, desc[UR10][R2.64+0x8] ;  /* 0x0000080a020a7981 */ /* 0x000f28000c1e9900 */
[----:B------:R-:W5:Y:S04]  /*0660*/  LDG.E.CONSTANT R12, desc[UR10][R2.64+0xc] ;  /* 0x00000c0a020c7981 */ /* 0x000f68000c1e9900 */
[----:B------:R-:W5:Y:S04]  /*0670*/  LDG.E.CONSTANT R14, desc[UR10][R2.64+0x10] ;  /* 0x0000100a020e7981 */ /* 0x000f68000c1e9900 */
[----:B------:R-:W5:Y:S04]  /*0680*/  LDG.E.CONSTANT R16, desc[UR10][R2.64+0x14] ;  /* 0x0000140a02107981 */ /* 0x000f68000c1e9900 */
[----:B------:R-:W5:Y:S04]  /*0690*/  LDG.E.CONSTANT R18, desc[UR10][R2.64+0x18] ;  /* 0x0000180a02127981 */ /* 0x000f68000c1e9900 */
[----:B------:R-:W5:Y:S01]  /*06a0*/  LDG.E.CONSTANT R20, desc[UR10][R2.64+0x1c] ;  /* 0x00001c0a02147981 */ /* 0x000f62000c1e9900 */
[----:B------:R-:W-:Y:S01]  /*06b0*/  IADD3 R0, PT, PT, R0, 0x8, RZ ;  /* 0x0000000800007810 */ /* 0x000fe20007ffe0ff */
[----:B--2---:R-:W-:Y:S01]  /*06c0*/  FADD R7, R7, R8 ;  /* 0x0000000807077221 */ /* 0x004fe20000000000 */
        /* <DEDUP_REMOVED lines=14> */
[----:B------:R-:W-:-:S07]  /*07b0*/  FFMA R5, R20, R20, R5 ;  /* 0x0000001414057223 */ /* 0x000fce0000000005 */
.L_x_5:
        /* <DEDUP_REMOVED lines=25> */
[----:B------:R-:W-:-:S07]  /*0950*/  FFMA R5, R12, R12, R5 ;  /* 0x0000000c0c057223 */ /* 0x000fce0000000005 */
.L_x_6:
[----:B------:R-:W-:Y:S05]  /*0960*/  BRA.U !UP1, `(.L_x_2) ;  /* 0x0000000109307547 */ /* 0x000fea000b800000 */
[----:B------:R-:W0:Y:S01]  /*0970*/  LDC.64 R2, c[0x0][0x380] ;  /* 0x0000e000ff027b82 */ /* 0x000e220000000a00 */
[----:B------:R-:W-:Y:S01]  /*0980*/  VIADD R9, R0, UR6 ;  /* 0x0000000600097c36 */ /* 0x000fe20008000000 */
[----:B------:R-:W-:-:S03]  /*0990*/  UIADD3 UR4, UPT, UPT, -UR4, URZ, URZ ;  /* 0x000000ff04047290 */ /* 0x000fc6000fffe1ff */
[----:B0-----:R-:W-:-:S09]  /*09a0*/  IMAD.WIDE.U32 R2, R9, 0x4, R2 ;  /* 0x0000000409027825 */ /* 0x001fd200078e0002 */
.L_x_7:
[----:B------:R0:W2:Y:S01]  /*09b0*/  LDG.E.CONSTANT R0, desc[UR10][R2.64] ;  /* 0x0000000a02007981 */ /* 0x0000a2000c1e9900 */
[----:B------:R-:W-:-:S04]  /*09c0*/  UIADD3 UR4, UPT, UPT, UR4, 0x1, URZ ;  /* 0x0000000104047890 */ /* 0x000fc8000fffe0ff */
[----:B------:R-:W-:Y:S01]  /*09d0*/  UISETP.NE.AND UP0, UPT, UR4, URZ, UPT ;  /* 0x000000ff0400728c */ /* 0x000fe2000bf05270 */
[----:B0-----:R-:W-:-:S04]  /*09e0*/  IADD3 R2, P0, PT, R2, 0x4, RZ ;  /* 0x0000000402027810 */ /* 0x001fc80007f1e0ff */
[----:B------:R-:W-:Y:S01]  /*09f0*/  IADD3.X R3, PT, PT, RZ, R3, RZ, P0, !PT ;  /* 0x00000003ff037210 */ /* 0x000fe200007fe4ff */
[C---:B--2---:R-:W-:Y:S01]  /*0a00*/  FADD R7, R0.reuse, R7 ;  /* 0x0000000700077221 */ /* 0x044fe20000000000 */
[----:B------:R-:W-:Y:S02]  /*0a10*/  FFMA R5, R0, R0, R5 ;  /* 0x0000000000057223 */ /* 0x000fe40000000005 */
[----:B------:R-:W-:Y:S05]  /*0a20*/  BRA.U UP0, `(.L_x_7) ;  /* 0xfffffffd00e07547 */ /* 0x000fea000b83ffff */
.L_x_2:
[----:B------:R-:W-:-:S04]  /*0a30*/  I2FP.F32.S32 R3, UR13 ;  /* 0x0000000d00037c45 */ /* 0x000fc80008201400 */
[----:B------:R-:W0:Y:S08]  /*0a40*/  MUFU.RCP R0, R3 ;  /* 0x0000000300007308 */ /* 0x000e300000001000 */
[----:B------:R-:W1:Y:S01]  /*0a50*/  FCHK P0, R7, R3 ;  /* 0x0000000307007302 */ /* 0x000e620000000000 */
[----:B0-----:R-:W-:-:S04]  /*0a60*/  FFMA R9, -R3, R0, 1 ;  /* 0x3f80000003097423 */ /* 0x001fc80000000100 */
[----:B------:R-:W-:-:S04]  /*0a70*/  FFMA R0, R0, R9, R0 ;  /* 0x0000000900007223 */ /* 0x000fc80000000000 */
[----:B------:R-:W-:-:S04]  /*0a80*/  FFMA R2, R0, R7, RZ ;  /* 0x0000000700027223 */ /* 0x000fc800000000ff */
[----:B------:R-:W-:-:S04]  /*0a90*/  FFMA R9, -R3, R2, R7 ;  /* 0x0000000203097223 */ /* 0x000fc80000000107 */
[----:B------:R-:W-:Y:S01]  /*0aa0*/  FFMA R2, R0, R9, R2 ;  /* 0x0000000900027223 */ /* 0x000fe20000000002 */
[----:B-1----:R-:W-:Y:S06]  /*0ab0*/  @!P0 BRA `(.L_x_8) ;  /* 0x0000000000108947 */ /* 0x002fec0003800000 */
[----:B------:R-:W-:Y:S02]  /*0ac0*/  MOV R0, R7 ;  /* 0x0000000700007202 */ /* 0x000fe40000000f00 */
[----:B------:R-:W-:-:S07]  /*0ad0*/  MOV R6, 0xaf0 ;  /* 0x00000af000067802 */ /* 0x000fce0000000f00 */
[----:B------:R-:W-:Y:S05]  /*0ae0*/  CALL.REL.NOINC `($__internal_0_$__cuda_sm3x_div_rn_noftz_f32_slowpath) ;  /* 0x0000000000b87944 */ /* 0x000fea0003c00000 */
[----:B------:R-:W-:-:S07]  /*0af0*/  MOV R2, R0 ;  /* 0x0000000000027202 */ /* 0x000fce0000000f00 */
.L_x_8:
        /* <DEDUP_REMOVED lines=12> */
.L_x_9:
[----:B------:R-:W-:Y:S01]  /*0bc0*/  FFMA R7, -R2, R2, R7 ;  /* 0x0000000202077223 */ /* 0x000fe20000000107 */
[----:B------:R-:W0:Y:S01]  /*0bd0*/  S2UR UR5, SR_CgaCtaId ;  /* 0x00000000000579c3 */ /* 0x000e220000008800 */
[----:B------:R-:W-:Y:S02]  /*0be0*/  UMOV UR4, 0x400 ;  /* 0x0000040000047882 */ /* 0x000fe40000000000 */
[----:B------:R-:W-:-:S05]  /*0bf0*/  FADD R7, R7, 1.0000000116860974231e-07 ;  /* 0x33d6bf9507077421 */ /* 0x000fca0000000000 */
[----:B------:R-:W-:-:S13]  /*0c00*/  FSETP.GEU.AND P0, PT, |R7|, 1.175494350822287508e-38, PT ;  /* 0x008000000700780b */ /* 0x000fda0003f0e200 */
[----:B------:R-:W-:Y:S01]  /*0c10*/  @!P0 FMUL R7, R7, 16777216 ;  /* 0x4b80000007078820 */ /* 0x000fe20000400000 */
[----:B0-----:R-:W-:-:S03]  /*0c20*/  ULEA UR4, UR5, UR4, 0x18 ;  /* 0x0000000405047291 */ /* 0x001fc6000f8ec0ff */
[----:B------:R-:W0:Y:S02]  /*0c30*/  MUFU.RSQ R3, R7 ;  /* 0x0000000700037308 */ /* 0x000e240000001400 */
[----:B0-----:R-:W-:-:S05]  /*0c40*/  @!P0 FMUL R3, R3, 4096 ;  /* 0x4580000003038820 */ /* 0x001fca0000400000 */
[----:B------:R0:W-:Y:S02]  /*0c50*/  STS.64 [UR4], R2 ;  /* 0x00000002ff007988 */ /* 0x0001e40008000a04 */
.L_x_1:
[----:B------:R-:W-:Y:S05]  /*0c60*/  BSYNC.RECONVERGENT B0 ;  /* 0x0000000000007941 */ /* 0x000fea0003800200 */
.L_x_0:
[----:B------:R-:W1:Y:S08]  /*0c70*/  LDC R15, c[0x0][0x394] ;  /* 0x0000e500ff0f7b82 */ /* 0x000e700000000800 */
[----:B------:R-:W-:Y:S01]  /*0c80*/  BAR.SYNC.DEFER_BLOCKING 0x0 ;  /* 0x0000000000007b1d */ /* 0x000fe20000010000 */
[----:B-1----:R-:W-:-:S13]  /*0c90*/  ISETP.GE.AND P0, PT, R4, R15, PT ;  /* 0x0000000f0400720c */ /* 0x002fda0003f06270 */
[----:B------:R-:W-:Y:S05]  /*0ca0*/  @P0 EXIT ;  /* 0x000000000000094d */ /* 0x000fea0003800000 */
[----:B------:R-:W1:Y:S01]  /*0cb0*/  S2UR UR5, SR_CgaCtaId ;  /* 0x00000000000579c3 */ /* 0x000e620000008800 */
[----:B------:R-:W-:-:S07]  /*0cc0*/  UMOV UR4, 0x400 ;  /* 0x0000040000047882 */ /* 0x000fce0000000000 */
[----:B------:R-:W2:Y:S08]  /*0cd0*/  LDC.64 R10, c[0x0][0x380] ;  /* 0x0000e000ff0a7b82 */ /* 0x000eb00000000a00 */
[----:B------:R-:W3:Y:S01]  /*0ce0*/  LDC.64 R8, c[0x0][0x388] ;  /* 0x0000e200ff087b82 */ /* 0x000ee20000000a00 */
[----:B-1----:R-:W-:-:S09]  /*0cf0*/  ULEA UR4, UR5, UR4, 0x18 ;  /* 0x0000000405047291 */ /* 0x002fd2000f8ec0ff */
[----:B------:R-:W1:Y:S02]  /*0d00*/  LDS.64 R12, [UR4] ;  /* 0x00000004ff0c7984 */ /* 0x000e640008000a00 */
[----:B------:R-:W4:Y:S02]  /*0d10*/  LDCU UR4, c[0x0][0x360] ;  /* 0x00006c00ff0477ac */ /* 0x000f240008000800 */
.L_x_10:
[----:B0-----:R-:W-:-:S04]  /*0d20*/  IMAD R7, R15, UR9, R4 ;  /* 0x000000090f077c24 */ /* 0x001fc8000f8e0204 */
[----:B0-2---:R-:W-:-:S06]  /*0d30*/  IMAD.WIDE R2, R7, 0x4, R10 ;  /* 0x0000000407027825 */ /* 0x005fcc00078e020a */
[----:B------:R-:W1:Y:S01]  /*0d40*/  LDG.E.CONSTANT R3, desc[UR10][R2.64] ;  /* 0x0000000a02037981 */ /* 0x000e62000c1e9900 */
[----:B---3--:R-:W-:Y:S01]  /*0d50*/  IMAD.WIDE R6, R7, 0x4, R8 ;  /* 0x0000000407067825 */ /* 0x008fe200078e0208 */
[----:B----4-:R-:W-:-:S04]  /*0d60*/  IADD3 R4, PT, PT, R4, UR4, RZ ;  /* 0x0000000404047c10 */ /* 0x010fc8000fffe0ff */
[----:B------:R-:W-:Y:S01]  /*0d70*/  ISETP.GE.AND P0, PT, R4, R15, PT ;  /* 0x0000000f0400720c */ /* 0x000fe20003f06270 */
[----:B-1----:R-:W-:-:S04]  /*0d80*/  FADD R0, -R12, R3 ;  /* 0x000000030c007221 */ /* 0x002fc80000000100 */
[----:B------:R-:W-:-:S05]  /*0d90*/  FMUL R5, R0, R13 ;  /* 0x0000000d00057220 */ /* 0x000fca0000400000 */
[----:B------:R0:W-:Y:S03]  /*0da0*/  STG.E desc[UR10][R6.64], R5 ;  /* 0x0000000506007986 */ /* 0x0001e6000c10190a */
[----:B------:R-:W-:Y:S05]  /*0db0*/  @!P0 BRA `(.L_x_10) ;  /* 0xfffffffc00d88947 */ /* 0x000fea000383ffff */
[----:B------:R-:W-:Y:S05]  /*0dc0*/  EXIT ;  /* 0x000000000000794d */ /* 0x000fea0003800000 */
        .weak           $__internal_0_$__cuda_sm3x_div_rn_noftz_f32_slowpath
        .type           $__internal_0_$__cuda_sm3x_div_rn_noftz_f32_slowpath,@function
        .size           $__internal_0_$__cuda_sm3x_div_rn_noftz_f32_slowpath,(.L_x_53 - $__internal_0_$__cuda_sm3x_div_rn_noftz_f32_slowpath)
$__internal_0_$__cuda_sm3x_div_rn_noftz_f32_slowpath:
[----:B------:R-:W-:Y:S02]  /*0dd0*/  SHF.R.U32.HI R8, RZ, 0x17, R3 ;  /* 0x00000017ff087819 */ /* 0x000fe40000011603 */
[----:B------:R-:W-:Y:S02]  /*0de0*/  SHF.R.U32.HI R7, RZ, 0x17, R0 ;  /* 0x00000017ff077819 */ /* 0x000fe40000011600 */
[----:B------:R-:W-:Y:S02]  /*0df0*/  LOP3.LUT R14, R8, 0xff, RZ, 0xc0, !PT ;  /* 0x000000ff080e7812 */ /* 0x000fe400078ec0ff */
[----:B------:R-:W-:Y:S02]  /*0e00*/  LOP3.LUT R12, R7, 0xff, RZ, 0xc0, !PT ;  /* 0x000000ff070c7812 */ /* 0x000fe400078ec0ff */
[----:B------:R-:W-:Y:S02]  /*0e10*/  IADD3 R10, PT, PT, R14, -0x1, RZ ;  /* 0xffffffff0e0a7810 */ /* 0x000fe40007ffe0ff */
[----:B------:R-:W-:Y:S01]  /*0e20*/  MOV R7, R3 ;  /* 0x0000000300077202 */ /* 0x000fe20000000f00 */
[----:B------:R-:W-:Y:S01]  /*0e30*/  VIADD R9, R12, 0xffffffff ;  /* 0xffffffff0c097836 */ /* 0x000fe20000000000 */
[----:B------:R-:W-:-:S04]  /*0e40*/  ISETP.GT.U32.AND P0, PT, R10, 0xfd, PT ;  /* 0x000000fd0a00780c */ /* 0x000fc80003f04070 */
[----:B------:R-:W-:-:S13]  /*0e50*/  ISETP.GT.U32.OR P0, PT, R9, 0xfd, P0 ;  /* 0x000000fd0900780c */ /* 0x000fda0000704470 */
[----:B------:R-:W-:Y:S01]  /*0e60*/  @!P0 MOV R8, RZ ;  /* 0x000000ff00088202 */ /* 0x000fe20000000f00 */
[----:B------:R-:W-:Y:S06]  /*0e70*/  @!P0 BRA `(.L_x_11) ;  /* 0x00000000005c8947 */ /* 0x000fec0003800000 */
[----:B------:R-:W-:Y:S02]  /*0e80*/  FSETP.GTU.FTZ.AND P0, PT, |R0|, +INF , PT ;  /* 0x7f8000000000780b */ /* 0x000fe40003f1c200 */
[----:B------:R-:W-:-:S04]  /*0e90*/  FSETP.GTU.FTZ.AND P1, PT, |R3|, +INF , PT ;  /* 0x7f8000000300780b */ /* 0x000fc80003f3c200 */
[----:B------:R-:W-:-:S13]  /*0ea0*/  PLOP3.LUT P0, PT, P0, P1, PT, 0xf8, 0x8f ;  /* 0x00000000008f781c */ /* 0x000fda0000703f70 */
[----:B------:R-:W-:Y:S05]  /*0eb0*/  @P0 BRA `(.L_x_12) ;  /* 0x0000000400440947 */ /* 0x000fea0003800000 */
[----:B------:R-:W-:-:S13]  /*0ec0*/  LOP3.LUT P0, RZ, R7, 0x7fffffff, R0, 0xc8, !PT ;  /* 0x7fffffff07ff7812 */ /* 0x000fda000780c800 */
[----:B------:R-:W-:Y:S05]  /*0ed0*/  @!P0 BRA `(.L_x_13) ;  /* 0x0000000400348947 */ /* 0x000fea0003800000 */
[C---:B------:R-:W-:Y:S02]  /*0ee0*/  FSETP.NEU.FTZ.AND P2, PT, |R0|.reuse, +INF , PT ;  /* 0x7f8000000000780b */ /* 0x040fe40003f5d200 */
[----:B------:R-:W-:Y:S02]  /*0ef0*/  FSETP.NEU.FTZ.AND P1, PT, |R3|, +INF , PT ;  /* 0x7f8000000300780b */ /* 0x000fe40003f3d200 */
[----:B------:R-:W-:-:S11]  /*0f00*/  FSETP.NEU.FTZ.AND P0, PT, |R0|, +INF , PT ;  /* 0x7f8000000000780b */ /* 0x000fd60003f1d200 */
[----:B------:R-:W-:Y:S05]  /*0f10*/  @!P1 BRA !P2, `(.L_x_13) ;  /* 0x0000000400249947 */ /* 0x000fea0005000000 */
[----:B------:R-:W-:-:S04]  /*0f20*/  LOP3.LUT P2, RZ, R0, 0x7fffffff, RZ, 0xc0, !PT ;  /* 0x7fffffff00ff7812 */ /* 0x000fc8000784c0ff */
[----:B------:R-:W-:-:S13]  /*0f30*/  PLOP3.LUT P1, PT, P1, P2, PT, 0x2f, 0xf2 ;  /* 0x0000000000f2781c */ /* 0x000fda0000f24577 */
[----:B------:R-:W-:Y:S05]  /*0f40*/  @P1 BRA `(.L_x_14) ;  /* 0x0000000400101947 */ /* 0x000fea0003800000 */
[----:B------:R-:W-:-:S04]  /*0f50*/  LOP3.LUT P1, RZ, R7, 0x7fffffff, RZ, 0xc0, !PT ;  /* 0x7fffffff07ff7812 */ /* 0x000fc8000782c0ff */
[----:B------:R-:W-:-:S13]  /*0f60*/  PLOP3.LUT P0, PT, P0, P1, PT, 0x2f, 0xf2 ;  /* 0x0000000000f2781c */ /* 0x000fda0000702577 */
[----:B------:R-:W-:Y:S05]  /*0f70*/  @P0 BRA `(.L_x_15) ;  /* 0x0000000000f80947 */ /* 0x000fea0003800000 */
[----:B------:R-:W-:Y:S02]  /*0f80*/  ISETP.GE.AND P0, PT, R9, RZ, PT ;  /* 0x000000ff0900720c */ /* 0x000fe40003f06270 */
[----:B------:R-:W-:-:S11]  /*0f90*/  ISETP.GE.AND P1, PT, R10, RZ, PT ;  /* 0x000000ff0a00720c */ /* 0x000fd60003f26270 */
[----:B------:R-:W-:Y:S01]  /*0fa0*/  @P0 MOV R8, RZ ;  /* 0x000000ff00080202 */ /* 0x000fe20000000f00 */
[----:B------:R-:W-:Y:S01]  /*0fb0*/  @!P0 FFMA R0, R0, 1.84467440737095516160e+19, RZ ;  /* 0x5f80000000008823 */ /* 0x000fe200000000ff */
[----:B------:R-:W-:Y:S01]  /*0fc0*/  @!P0 MOV R8, 0xffffffc0 ;  /* 0xffffffc000088802 */ /* 0x000fe20000000f00 */
[----:B------:R-:W-:-:S03]  /*0fd0*/  @!P1 FFMA R7, R3, 1.84467440737095516160e+19, RZ ;  /* 0x5f80000003079823 */ /* 0x000fc600000000ff */
[----:B------:R-:W-:-:S07]  /*0fe0*/  @!P1 IADD3 R8, PT, PT, R8, 0x40, RZ ;  /* 0x0000004008089810 */ /* 0x000fce0007ffe0ff */
.L_x_11:
[----:B------:R-:W-:-:S04]  /*0ff0*/  LEA R10, R14, 0xc0800000, 0x17 ;  /* 0xc08000000e0a7811 */ /* 0x000fc800078eb8ff */
[----:B------:R-:W-:Y:S02]  /*1000*/  IADD3 R10, PT, PT, -R10, R7, RZ ;  /* 0x000000070a0a7210 */ /* 0x000fe40007ffe1ff */
[----:B------:R-:W-:Y:S02]  /*1010*/  IADD3 R7, PT, PT, R12, -0x7f, RZ ;  /* 0xffffff810c077810 */ /* 0x000fe40007ffe0ff */
[----:B------:R-:W0:Y:S01]  /*1020*/  MUFU.RCP R9, R10 ;  /* 0x0000000a00097308 */ /* 0x000e220000001000 */
[----:B------:R-:W-:Y:S02]  /*1030*/  FADD.FTZ R11, -R10, -RZ ;  /* 0x800000ff0a0b7221 */ /* 0x000fe40000010100 */
[----:B------:R-:W-:Y:S02]  /*1040*/  IMAD R0, R7, -0x800000, R0 ;  /* 0xff80000007007824 */ /* 0x000fe400078e0200 */
[----:B0-----:R-:W-:-:S04]  /*1050*/  FFMA R12, R9, R11, 1 ;  /* 0x3f800000090c7423 */ /* 0x001fc8000000000b */
[----:B------:R-:W-:-:S04]  /*1060*/  FFMA R16, R9, R12, R9 ;  /* 0x0000000c09107223 */ /* 0x000fc80000000009 */
[----:B------:R-:W-:-:S04]  /*1070*/  FFMA R9, R0, R16, RZ ;  /* 0x0000001000097223 */ /* 0x000fc800000000ff */
[----:B------:R-:W-:-:S04]  /*1080*/  FFMA R12, R11, R9, R0 ;  /* 0x000000090b0c7223 */ /* 0x000fc80000000000 */
[----:B------:R-:W-:Y:S01]  /*1090*/  FFMA R13, R16, R12, R9 ;  /* 0x0000000c100d7223 */ /* 0x000fe20000000009 */
[----:B------:R-:W-:-:S03]  /*10a0*/  IADD3 R9, PT, PT, R7, 0x7f, -R14 ;  /* 0x0000007f07097810 */ /* 0x000fc60007ffe80e */
[----:B------:R-:W-:Y:S02]  /*10b0*/  FFMA R12, R11, R13, R0 ;  /* 0x0000000d0b0c7223 */ /* 0x000fe40000000000 */
[----:B------:R-:W-:Y:S02]  /*10c0*/  IMAD.IADD R9, R9, 0x1, R8 ;  /* 0x0000000109097824 */ /* 0x000fe400078e0208 */
[----:B------:R-:W-:-:S05]  /*10d0*/  FFMA R0, R16, R12, R13 ;  /* 0x0000000c10007223 */ /* 0x000fca000000000d */
[----:B------:R-:W-:-:S04]  /*10e0*/  SHF.R.U32.HI R7, RZ, 0x17, R0 ;  /* 0x00000017ff077819 */ /* 0x000fc80000011600 */
[----:B------:R-:W-:-:S04]  /*10f0*/  LOP3.LUT R7, R7, 0xff, RZ, 0xc0, !PT ;  /* 0x000000ff07077812 */ /* 0x000fc800078ec0ff */
[----:B------:R-:W-:-:S04]  /*1100*/  IADD3 R11, PT, PT, R7, R9, RZ ;  /* 0x00000009070b7210 */ /* 0x000fc80007ffe0ff */
[----:B------:R-:W-:-:S04]  /*1110*/  IADD3 R7, PT, PT, R11, -0x1, RZ ;  /* 0xffffffff0b077810 */ /* 0x000fc80007ffe0ff */
[----:B------:R-:W-:-:S13]  /*1120*/  ISETP.GE.U32.AND P0, PT, R7, 0xfe, PT ;  /* 0x000000fe0700780c */ /* 0x000fda0003f06070 */
[----:B------:R-:W-:Y:S05]  /*1130*/  @!P0 BRA `(.L_x_16) ;  /* 0x0000000000808947 */ /* 0x000fea0003800000 */
[----:B------:R-:W-:-:S13]  /*1140*/  ISETP.GT.AND P0, PT, R11, 0xfe, PT ;  /* 0x000000fe0b00780c */ /* 0x000fda0003f04270 */
[----:B------:R-:W-:Y:S05]  /*1150*/  @P0 BRA `(.L_x_17) ;  /* 0x00000000006c0947 */ /* 0x000fea0003800000 */
[----:B------:R-:W-:-:S13]  /*1160*/  ISETP.GE.AND P0, PT, R11, 0x1, PT ;  /* 0x000000010b00780c */ /* 0x000fda0003f06270 */
[----:B------:R-:W-:Y:S05]  /*1170*/  @P0 BRA `(.L_x_18) ;  /* 0x0000000000980947 */ /* 0x000fea0003800000 */
[----:B------:R-:W-:Y:S02]  /*1180*/  ISETP.GE.AND P0, PT, R11, -0x18, PT ;  /* 0xffffffe80b00780c */ /* 0x000fe40003f06270 */
[----:B------:R-:W-:-:S11]  /*1190*/  LOP3.LUT R0, R0, 0x80000000, RZ, 0xc0, !PT ;  /* 0x8000000000007812 */ /* 0x000fd600078ec0ff */
[----:B------:R-:W-:Y:S05]  /*11a0*/  @!P0 BRA `(.L_x_18) ;  /* 0x00000000008c8947 */ /* 0x000fea0003800000 */
[CCC-:B------:R-:W-:Y:S01]  /*11b0*/  FFMA.RZ R7, R16.reuse, R12.reuse, R13.reuse ;  /* 0x0000000c10077223 */ /* 0x1c0fe2000000c00d */
[C---:B------:R-:W-:Y:S01]  /*11c0*/  IADD3 R10, PT, PT, R11.reuse, 0x20, RZ ;  /* 0x000000200b0a7810 */ /* 0x040fe20007ffe0ff */
[CCC-:B------:R-:W-:Y:S01]  /*11d0*/  FFMA.RM R8, R16.reuse, R12.reuse, R13.reuse ;  /* 0x0000000c10087223 */ /* 0x1c0fe2000000400d */
[----:B------:R-:W-:Y:S02]  /*11e0*/  ISETP.NE.AND P2, PT, R11, RZ, PT ;  /* 0x000000ff0b00720c */ /* 0x000fe40003f45270 */
[----:B------:R-:W-:Y:S01]  /*11f0*/  LOP3.LUT R9, R7, 0x7fffff, RZ, 0xc0, !PT ;  /* 0x007fffff07097812 */ /* 0x000fe200078ec0ff */
[----:B------:R-:W-:Y:S01]  /*1200*/  FFMA.RP R7, R16, R12, R13 ;  /* 0x0000000c10077223 */ /* 0x000fe2000000800d */
[----:B------:R-:W-:Y:S02]  /*1210*/  ISETP.NE.AND P1, PT, R11, RZ, PT ;  /* 0x000000ff0b00720c */ /* 0x000fe40003f25270 */
[----:B------:R-:W-:Y:S02]  /*1220*/  LOP3.LUT R9, R9, 0x800000, RZ, 0xfc, !PT ;  /* 0x0080000009097812 */ /* 0x000fe400078efcff */
[----:B------:R-:W-:-:S02]  /*1230*/  IADD3 R11, PT, PT, -R11, RZ, RZ ;  /* 0x000000ff0b0b7210 */ /* 0x000fc40007ffe1ff */
[----:B------:R-:W-:Y:S02]  /*1240*/  SHF.L.U32 R10, R9, R10, RZ ;  /* 0x0000000a090a7219 */ /* 0x000fe400000006ff */
[----:B------:R-:W-:Y:S02]  /*1250*/  FSETP.NEU.FTZ.AND P0, PT, R7, R8, PT ;  /* 0x000000080700720b */ /* 0x000fe40003f1d000 */
[----:B------:R-:W-:Y:S02]  /*1260*/  SEL R8, R11, RZ, P2 ;  /* 0x000000ff0b087207 */ /* 0x000fe40001000000 */
[----:B------:R-:W-:Y:S02]  /*1270*/  ISETP.NE.AND P1, PT, R10, RZ, P1 ;  /* 0x000000ff0a00720c */ /* 0x000fe40000f25270 */
[----:B------:R-:W-:Y:S02]  /*1280*/  SHF.R.U32.HI R8, RZ, R8, R9 ;  /* 0x00000008ff087219 */ /* 0x000fe40000011609 */
[----:B------:R-:W-:-:S02]  /*1290*/  PLOP3.LUT P0, PT, P0, P1, PT, 0xf8, 0x8f ;  /* 0x00000000008f781c */ /* 0x000fc40000703f70 */
[----:B------:R-:W-:Y:S02]  /*12a0*/  SHF.R.U32.HI R10, RZ, 0x1, R8 ;  /* 0x00000001ff0a7819 */ /* 0x000fe40000011608 */
[----:B------:R-:W-:-:S04]  /*12b0*/  SEL R7, RZ, 0x1, !P0 ;  /* 0x00000001ff077807 */ /* 0x000fc80004000000 */
[----:B------:R-:W-:-:S04]  /*12c0*/  LOP3.LUT R7, R7, 0x1, R10, 0xf8, !PT ;  /* 0x0000000107077812 */ /* 0x000fc800078ef80a */
[----:B------:R-:W-:-:S04]  /*12d0*/  LOP3.LUT R7, R7, R8, RZ, 0xc0, !PT ;  /* 0x0000000807077212 */ /* 0x000fc800078ec0ff */
[----:B------:R-:W-:-:S04]  /*12e0*/  IADD3 R7, PT, PT, R10, R7, RZ ;  /* 0x000000070a077210 */ /* 0x000fc80007ffe0ff */
[----:B------:R-:W-:Y:S01]  /*12f0*/  LOP3.LUT R0, R7, R0, RZ, 0xfc, !PT ;  /* 0x0000000007007212 */ /* 0x000fe200078efcff */
[----:B------:R-:W-:Y:S06]  /*1300*/  BRA `(.L_x_18) ;  /* 0x0000000000347947 */ /* 0x000fec0003800000 */
.L_x_17:
[----:B------:R-:W-:-:S04]  /*1310*/  LOP3.LUT R0, R0, 0x80000000, RZ, 0xc0, !PT ;  /* 0x8000000000007812 */ /* 0x000fc800078ec0ff */
[----:B------:R-:W-:Y:S01]  /*1320*/  LOP3.LUT R0, R0, 0x7f800000, RZ, 0xfc, !PT ;  /* 0x7f80000000007812 */ /* 0x000fe200078efcff */
[----:B------:R-:W-:Y:S06]  /*1330*/  BRA `(.L_x_18) ;  /* 0x0000000000287947 */ /* 0x000fec0003800000 */
.L_x_16:
[----:B------:R-:W-:Y:S01]  /*1340*/  LEA R0, R9, R0, 0x17 ;  /* 0x0000000009007211 */ /* 0x000fe200078eb8ff */
[----:B------:R-:W-:Y:S06]  /*1350*/  BRA `(.L_x_18) ;  /* 0x0000000000207947 */ /* 0x000fec0003800000 */
.L_x_15:
[----:B------:R-:W-:-:S04]  /*1360*/  LOP3.LUT R0, R7, 0x80000000, R0, 0x48, !PT ;  /* 0x8000000007007812 */ /* 0x000fc800078e4800 */
[----:B------:R-:W-:Y:S01]  /*1370*/  LOP3.LUT R0, R0, 0x7f800000, RZ, 0xfc, !PT ;  /* 0x7f80000000007812 */ /* 0x000fe200078efcff */
[----:B------:R-:W-:Y:S06]  /*1380*/  BRA `(.L_x_18) ;  /* 0x0000000000147947 */ /* 0x000fec0003800000 */
.L_x_14:
[----:B------:R-:W-:Y:S01]  /*1390*/  LOP3.LUT R0, R7, 0x80000000, R0, 0x48, !PT ;  /* 0x8000000007007812 */ /* 0x000fe200078e4800 */
[----:B------:R-:W-:Y:S06]  /*13a0*/  BRA `(.L_x_18) ;  /* 0x00000000000c7947 */ /* 0x000fec0003800000 */
.L_x_13:
[----:B------:R-:W0:Y:S01]  /*13b0*/  MUFU.RSQ R0, -QNAN ;  /* 0xffc0000000007908 */ /* 0x000e220000001400 */
[----:B------:R-:W-:Y:S05]  /*13c0*/  BRA `(.L_x_18) ;  /* 0x0000000000047947 */ /* 0x000fea0003800000 */
.L_x_12:
[----:B------:R-:W-:-:S07]  /*13d0*/  FADD.FTZ R0, R0, R3 ;  /* 0x0000000300007221 */ /* 0x000fce0000010000 */
.L_x_18:
[----:B------:R-:W-:-:S04]  /*13e0*/  HFMA2 R7, -RZ, RZ, 0, 0 ;  /* 0x00000000ff077431 */ /* 0x000fc800000001ff */
[----:B0-----:R-:W-:Y:S05]  /*13f0*/  RET.REL.NODEC R6 `(_Z17layerNormParallelPKfPfii) ;  /* 0xffffffec06007950 */ /* 0x001fea0003c3ffff */
.L_x_19:
[----:B------:R-:W-:-:S00]  /*1400*/  BRA `(.L_x_19) ;  /* 0xfffffffc00fc7947 */ /* 0x000fc0000383ffff */
[----:B------:R-:W-:-:S00]  /*1410*/  NOP ;  /* 0x0000000000007918 */ /* 0x000fc00000000000 */
        /* <DEDUP_REMOVED lines=14> */
.L_x_53:


//--------------------- .text._Z15layerNormSimplePKfPfii --------------------------
	.section	.text._Z15layerNormSimplePKfPfii,"ax",@progbits
	.align	128
        .global         _Z15layerNormSimplePKfPfii
        .type           _Z15layerNormSimplePKfPfii,@function
        .size           _Z15layerNormSimplePKfPfii,(.L_x_54 - _Z15layerNormSimplePKfPfii)
        .other          _Z15layerNormSimplePKfPfii,@"STO_CUDA_ENTRY STV_DEFAULT"
_Z15layerNormSimplePKfPfii:
.text._Z15layerNormSimplePKfPfii:
[----:B------:R-:W-:Y:S01]  /*0000*/  LDC R1, c[0x0][0x37c] ;  /* 0x0000df00ff017b82 */ /* 0x000fe20000000800 */
[----:B------:R-:W0:Y:S01]  /*0010*/  S2R R3, SR_TID.X ;  /* 0x0000000000037919 */ /* 0x000e220000002100 */
[----:B------:R-:W1:Y:S06]  /*0020*/  LDCU UR10, c[0x0][0x394] ;  /* 0x00007280ff0a77ac */ /* 0x000e6c0008000800 */
[----:B------:R-:W0:Y:S01]  /*0030*/  S2UR UR4, SR_CTAID.X ;  /* 0x00000000000479c3 */ /* 0x000e220000002500 */
[----:B------:R-:W-:Y:S01]  /*0040*/  HFMA2 R4, -RZ, RZ, 0, 0 ;  /* 0x00000000ff047431 */ /* 0x000fe200000001ff */
[----:B------:R-:W2:Y:S06]  /*0050*/  LDCU.64 UR12, c[0x0][0x358] ;  /* 0x00006b00ff0c77ac */ /* 0x000eac0008000a00 */
[----:B------:R-:W0:Y:S01]  /*0060*/  LDC R2, c[0x0][0x360] ;  /* 0x0000d800ff027b82 */ /* 0x000e220000000800 */
[----:B-1----:R-:W-:Y:S01]  /*0070*/  UISETP.GE.AND UP0, UPT, UR10, 0x1, UPT ;  /* 0x000000010a00788c */ /* 0x002fe2000bf06270 */
[----:B0-----:R-:W-:-:S08]  /*0080*/  IMAD R2, R2, UR4, R3 ;  /* 0x0000000402027c24 */ /* 0x001fd0000f8e0203 */
[----:B--2---:R-:W-:Y:S05]  /*0090*/  BRA.U !UP0, `(.L_x_20) ;  /* 0x0000000508a87547 */ /* 0x004fea000b800000 */
[----:B------:R-:W-:Y:S02]  /*00a0*/  UISETP.GE.U32.AND UP2, UPT, UR10, 0x10, UPT ;  /* 0x000000100a00788c */ /* 0x000fe4000bf46070 */
[----:B------:R-:W-:Y:S01]  /*00b0*/  IMAD R0, R2, UR10, RZ ;  /* 0x0000000a02007c24 */ /* 0x000fe2000f8e02ff */
[----:B------:R-:W-:Y:S01]  /*00c0*/  ULOP3.LUT UR8, UR10, 0xf, URZ, 0xc0, !UPT ;  /* 0x0000000f0a087892 */ /* 0x000fe2000f8ec0ff */
[----:B------:R-:W-:Y:S01]  /*00d0*/  MOV R4, RZ ;  /* 0x000000ff00047202 */ /* 0x000fe20000000f00 */
[----:B------:R-:W-:Y:S02]  /*00e0*/  UMOV UR4, URZ ;  /* 0x000000ff00047c82 */ /* 0x000fe40008000000 */
[----:B------:R-:W-:Y:S02]  /*00f0*/  UISETP.NE.AND UP1, UPT, UR8, URZ, UPT ;  /* 0x000000ff0800728c */ /* 0x000fe4000bf25270 */
[----:B------:R-:W-:Y:S09]  /*0100*/  BRA.U !UP2, `(.L_x_21) ;  /* 0x000000010ab87547 */ /* 0x000ff2000b800000 */
[----:B------:R-:W0:Y:S01]  /*0110*/  LDCU.64 UR6, c[0x0][0x380] ;  /* 0x00007000ff0677ac */ /* 0x000e220008000a00 */
[----:B------:R-:W-:Y:S02]  /*0120*/  MOV R4, RZ ;  /* 0x000000ff00047202 */ /* 0x000fe40000000f00 */
[----:B------:R-:W-:Y:S01]  /*0130*/  MOV R3, R0 ;  /* 0x0000000000037202 */ /* 0x000fe20000000f00 */
[----:B------:R-:W-:-:S04]  /*0140*/  ULOP3.LUT UR4, UR10, 0x7ffffff0, URZ, 0xc0, !UPT ;  /* 0x7ffffff00a047892 */ /* 0x000fc8000f8ec0ff */
[----:B------:R-:W-:Y:S02]  /*0150*/  UIADD3 UR9, UPT, UPT, -UR4, URZ, URZ ;  /* 0x000000ff04097290 */ /* 0x000fe4000fffe1ff */
[----:B0-----:R-:W-:-:S04]  /*0160*/  UIADD3 UR5, UP2, UPT, UR6, 0x20, URZ ;  /* 0x0000002006057890 */ /* 0x001fc8000ff5e0ff */
[----:B------:R-:W-:-:S12]  /*0170*/  UIADD3.X UR6, UPT, UPT, URZ, UR7, URZ, UP2, !UPT ;  /* 0x00000007ff067290 */ /* 0x000fd800097fe4ff */
.L_x_22:
[----:B------:R-:W-:Y:S02]  /*0180*/  MOV R6, UR5 ;  /* 0x0000000500067c02 */ /* 0x000fe40008000f00 */
[----:B------:R-:W-:-:S03]  /*0190*/  MOV R7, UR6 ;  /* 0x0000000600077c02 */ /* 0x000fc60008000f00 */
[----:B------:R-:W-:-:S05]  /*01a0*/  IMAD.WIDE R6, R3, 0x4, R6 ;  /* 0x0000000403067825 */ /* 0x000fca00078e0206 */
[----:B------:R-:W2:Y:S04]  /*01b0*/  LDG.E R15, desc[UR12][R6.64+-0x20] ;  /* 0xffffe00c060f7981 */ /* 0x000ea8000c1e1900 */
[----:B------:R-:W3:Y:S04]  /*01c0*/  LDG.E R16, desc[UR12][R6.64+-0x1c] ;  /* 0xffffe40c06107981 */ /* 0x000ee8000c1e1900 */
[----:B------:R-:W4:Y:S04]  /*01d0*/  LDG.E R18, desc[UR12][R6.64+-0x18] ;  /* 0xffffe80c06127981 */ /* 0x000f28000c1e1900 */
[----:B------:R-:W5:Y:S04]  /*01e0*/  LDG.E R20, desc[UR12][R6.64+-0x14] ;  /* 0xffffec0c06147981 */ /* 0x000f68000c1e1900 */
        /* <DEDUP_REMOVED lines=11> */
[----:B------:R-:W5:Y:S01]  /*02a0*/  LDG.E R14, desc[UR12][R6.64+0x1c] ;  /* 0x00001c0c060e7981 */ /* 0x000f62000c1e1900 */
[----:B------:R-:W-:Y:S01]  /*02b0*/  UIADD3 UR9, UPT, UPT, UR9, 0x10, URZ ;  /* 0x0000001009097890 */ /* 0x000fe2000fffe0ff */
[----:B------:R-:W-:-:S03]  /*02c0*/  IADD3 R3, PT, PT, R3, 0x10, RZ ;  /* 0x0000001003037810 */ /* 0x000fc60007ffe0ff */
[----:B------:R-:W-:Y:S01]  /*02d0*/  UISETP.NE.AND UP2, UPT, UR9, URZ, UPT ;  /* 0x000000ff0900728c */ /* 0x000fe2000bf45270 */
[----:B--2---:R-:W-:-:S04]  /*02e0*/  FADD R15, R15, R4 ;  /* 0x000000040f0f7221 */ /* 0x004fc80000000000 */
[----:B---3--:R-:W-:-:S04]  /*02f0*/  FADD R15, R15, R16 ;  /* 0x000000100f0f7221 */ /* 0x008fc80000000000 */
[----:B----4-:R-:W-:-:S04]  /*0300*/  FADD R15, R15, R18 ;  /* 0x000000120f0f7221 */ /* 0x010fc80000000000 */
[----:B-----5:R-:W-:-:S04]  /*0310*/  FADD R15, R15, R20 ;  /* 0x000000140f0f7221 */ /* 0x020fc80000000000 */
[----:B------:R-:W-:-:S04]  /*0320*/  FADD R15, R15, R22 ;  /* 0x000000160f0f7221 */ /* 0x000fc80000000000 */
        /* <DEDUP_REMOVED lines=10> */
[----:B------:R-:W-:Y:S01]  /*03d0*/  FADD R4, R5, R14 ;  /* 0x0000000e05047221 */ /* 0x000fe20000000000 */
[----:B------:R-:W-:Y:S06]  /*03e0*/  BRA.U UP2, `(.L_x_22) ;  /* 0xfffffffd02647547 */ /* 0x000fec000b83ffff */
.L_x_21:
[----:B------:R-:W-:Y:S05]  /*03f0*/  BRA.U !UP1, `(.L_x_20) ;  /* 0x0000000109d07547 */ /* 0x000fea000b800000 */
[----:B------:R-:W-:Y:S02]  /*0400*/  UISETP.GE.U32.AND UP1, UPT, UR8, 0x8, UPT ;  /* 0x000000080800788c */ /* 0x000fe4000bf26070 */
[----:B------:R-:W-:-:S04]  /*0410*/  ULOP3.LUT UR6, UR10, 0x7, URZ, 0xc0, !UPT ;  /* 0x000000070a067892 */ /* 0x000fc8000f8ec0ff */
[----:B------:R-:W-:-:S03]  /*0420*/  UISETP.NE.AND UP2, UPT, UR6, URZ, UPT ;  /* 0x000000ff0600728c */ /* 0x000fc6000bf45270 */
[----:B------:R-:W-:Y:S08]  /*0430*/  BRA.U !UP1, `(.L_x_23) ;  /* 0x0000000109507547 */ /* 0x000ff0000b800000 */
[----:B------:R-:W0:Y:S01]  /*0440*/  LDC.64 R6, c[0x0][0x380] ;  /* 0x0000e000ff067b82 */ /* 0x000e220000000a00 */
[----:B------:R-:W-:-:S05]  /*0450*/  IADD3 R3, PT, PT, R0, UR4, RZ ;  /* 0x0000000400037c10 */ /* 0x000fca000fffe0ff */
[----:B0-----:R-:W-:-:S05]  /*0460*/  IMAD.WIDE R6, R3, 0x4, R6 ;  /* 0x0000000403067825 */ /* 0x001fca00078e0206 */
[----:B------:R-:W2:Y:S04]  /*0470*/  LDG.E R3, desc[UR12][R6.64] ;  /* 0x0000000c06037981 */ /* 0x000ea8000c1e1900 */
[----:B------:R-:W3:Y:S04]  /*0480*/  LDG.E R8, desc[UR12][R6.64+0x4] ;  /* 0x0000040c06087981 */ /* 0x000ee8000c1e1900 */
[----:B------:R-:W4:Y:S04]  /*0490*/  LDG.E R10, desc[UR12][R6.64+0x8] ;  /* 0x0000080c060a7981 */ /* 0x000f28000c1e1900 */
[----:B------:R-:W5:Y:S04]  /*04a0*/  LDG.E R12, desc[UR12][R6.64+0xc] ;  /* 0x00000c0c060c7981 */ /* 0x000f68000c1e1900 */
[----:B------:R-:W5:Y:S04]  /*04b0*/  LDG.E R14, desc[UR12][R6.64+0x10] ;  /* 0x0000100c060e7981 */ /* 0x000f68000c1e1900 */
[----:B------:R-:W5:Y:S04]  /*04c0*/  LDG.E R16, desc[UR12][R6.64+0x14] ;  /* 0x0000140c06107981 */ /* 0x000f68000c1e1900 */
[----:B------:R-:W5:Y:S04]  /*04d0*/  LDG.E R18, desc[UR12][R6.64+0x18] ;  /* 0x0000180c06127981 */ /* 0x000f68000c1e1900 */
[----:B------:R-:W5:Y:S01]  /*04e0*/  LDG.E R20, desc[UR12][R6.64+0x1c] ;  /* 0x00001c0c06147981 */ /* 0x000f62000c1e1900 */
[----:B------:R-:W-:Y:S01]  /*04f0*/  UIADD3 UR4, UPT, UPT, UR4, 0x8, URZ ;  /* 0x0000000804047890 */ /* 0x000fe2000fffe0ff */
[----:B--2---:R-:W-:-:S04]  /*0500*/  FADD R3, R4, R3 ;  /* 0x0000000304037221 */ /* 0x004fc80000000000 */
[----:B---3--:R-:W-:-:S04]  /*0510*/  FADD R3, R3, R8 ;  /* 0x0000000803037221 */ /* 0x008fc80000000000 */
[----:B----4-:R-:W-:-:S04]  /*0520*/  FADD R3, R3, R10 ;  /* 0x0000000a03037221 */ /* 0x010fc80000000000 */
[----:B-----5:R-:W-:-:S04]  /*0530*/  FADD R3, R3, R12 ;  /* 0x0000000c03037221 */ /* 0x020fc80000000000 */
[----:B------:R-:W-:-:S04]  /*0540*/  FADD R3, R3, R14 ;  /* 0x0000000e03037221 */ /* 0x000fc80000000000 */
[----:B------:R-:W-:-:S04]  /*0550*/  FADD R3, R3, R16 ;  /* 0x0000001003037221 */ /* 0x000fc80000000000 */
[----:B------:R-:W-:-:S04]  /*0560*/  FADD R3, R3, R18 ;  /* 0x0000001203037221 */ /* 0x000fc80000000000 */
[----:B------:R-:W-:-:S07]  /*0570*/  FADD R4, R3, R20 ;  /* 0x0000001403047221 */ /* 0x000fce0000000000 */
.L_x_23:
        /* <DEDUP_REMOVED lines=11> */
[----:B------:R-:W5:Y:S01]  /*0630*/  LDG.E R12, desc[UR12][R6.64+0xc] ;  /* 0x00000c0c060c7981 */ /* 0x000f62000c1e1900 */
[----:B------:R-:W-:Y:S01]  /*0640*/  UIADD3 UR4, UPT, UPT, UR4, 0x4, URZ ;  /* 0x0000000404047890 */ /* 0x000fe2000fffe0ff */
[----:B--2---:R-:W-:-:S04]  /*0650*/  FADD R3, R4, R3 ;  /* 0x0000000304037221 */ /* 0x004fc80000000000 */
[----:B---3--:R-:W-:-:S04]  /*0660*/  FADD R3, R3, R8 ;  /* 0x0000000803037221 */ /* 0x008fc80000000000 */
[----:B----4-:R-:W-:-:S04]  /*0670*/  FADD R3, R3, R10 ;  /* 0x0000000a03037221 */ /* 0x010fc80000000000 */
[----:B-----5:R-:W-:-:S07]  /*0680*/  FADD R4, R3, R12 ;  /* 0x0000000c03047221 */ /* 0x020fce0000000000 */
.L_x_24:
[----:B------:R-:W-:Y:S05]  /*0690*/  BRA.U !UP2, `(.L_x_20) ;  /* 0x000000010a287547 */ /* 0x000fea000b800000 */
[----:B------:R-:W0:Y:S01]  /*06a0*/  LDC.64 R8, c[0x0][0x380] ;  /* 0x0000e000ff087b82 */ /* 0x000e220000000a00 */
[----:B------:R-:W-:Y:S01]  /*06b0*/  IADD3 R3, PT, PT, R0, UR4, RZ ;  /* 0x0000000400037c10 */ /* 0x000fe2000fffe0ff */
[----:B------:R-:W-:-:S12]  /*06c0*/  UIADD3 UR5, UPT, UPT, -UR5, URZ, URZ ;  /* 0x000000ff05057290 */ /* 0x000fd8000fffe1ff */
.L_x_25:
[----:B0-----:R-:W-:-:S06]  /*06d0*/  IMAD.WIDE R6, R3, 0x4, R8 ;  /* 0x0000000403067825 */ /* 0x001fcc00078e0208 */
[----:B------:R-:W2:Y:S01]  /*06e0*/  LDG.E R7, desc[UR12][R6.64] ;  /* 0x0000000c06077981 */ /* 0x000ea2000c1e1900 */
[----:B------:R-:W-:Y:S01]  /*06f0*/  UIADD3 UR5, UPT, UPT, UR5, 0x1, URZ ;  /* 0x0000000105057890 */ /* 0x000fe2000fffe0ff */
[----:B------:R-:W-:-:S03]  /*0700*/  IADD3 R3, PT, PT, R3, 0x1, RZ ;  /* 0x0000000103037810 */ /* 0x000fc60007ffe0ff */
[----:B------:R-:W-:Y:S01]  /*0710*/  UISETP.NE.AND UP1, UPT, UR5, URZ, UPT ;  /* 0x000000ff0500728c */ /* 0x000fe2000bf25270 */
[----:B--2---:R-:W-:-:S08]  /*0720*/  FADD R4, R7, R4 ;  /* 0x0000000407047221 */ /* 0x004fd00000000000 */
[----:B------:R-:W-:Y:S05]  /*0730*/  BRA.U UP1, `(.L_x_25) ;  /* 0xfffffffd01e47547 */ /* 0x000fea000b83ffff */
.L_x_20:
[----:B------:R-:W-:Y:S01]  /*0740*/  I2FP.F32.S32 R3, UR10 ;  /* 0x0000000a00037c45 */ /* 0x000fe20008201400 */
[----:B------:R-:W-:Y:S03]  /*0750*/  BSSY.RECONVERGENT B0, `(.L_x_26) ;  /* 0x000000d000007945 */ /* 0x000fe60003800200 */
        /* <DEDUP_REMOVED lines=10> */
[----:B------:R-:W-:Y:S05]  /*0800*/  CALL.REL.NOINC `($__internal_1_$__cuda_sm3x_div_rn_noftz_f32_slowpath) ;  /* 0x0000001400407944 */ /* 0x000fea0003c00000 */
[----:B------:R-:W-:-:S07]  /*0810*/  MOV R6, R0 ;  /* 0x0000000000067202 */ /* 0x000fce0000000f00 */
.L_x_27:
[----:B------:R-:W-:Y:S05]  /*0820*/  BSYNC.RECONVERGENT B0 ;  /* 0x0000000000007941 */ /* 0x000fea0003800200 */
.L_x_26:
[----:B------:R-:W-:Y:S01]  /*0830*/  HFMA2 R8, -RZ, RZ, 0, 0 ;  /* 0x00000000ff087431 */ /* 0x000fe200000001ff */
[----:B------:R-:W-:Y:S06]  /*0840*/  BRA.U !UP0, `(.L_x_28) ;  /* 0x0000000908207547 */ /* 0x000fec000b800000 */
[----:B------:R-:W0:Y:S01]  /*0850*/  LDCU UR5, c[0x0][0x394] ;  /* 0x00007280ff0577ac */ /* 0x000e220008000800 */
[----:B------:R-:W-:Y:S01]  /*0860*/  MOV R8, RZ ;  /* 0x000000ff00087202 */ /* 0x000fe20000000f00 */
[----:B------:R-:W-:Y:S01]  /*0870*/  UMOV UR4, URZ ;  /* 0x000000ff00047c82 */ /* 0x000fe20008000000 */
[----:B0-----:R-:W-:Y:S02]  /*0880*/  UISETP.GE.U32.AND UP1, UPT, UR5, 0x10, UPT ;  /* 0x000000100500788c */ /* 0x001fe4000bf26070 */
[----:B------:R-:W-:Y:S01]  /*0890*/  IMAD R0, R2, UR5, RZ ;  /* 0x0000000502007c24 */ /* 0x000fe2000f8e02ff */
[----:B------:R-:W-:-:S04]  /*08a0*/  ULOP3.LUT UR9, UR5, 0xf, URZ, 0xc0, !UPT ;  /* 0x0000000f05097892 */ /* 0x000fc8000f8ec0ff */
        /* <DEDUP_REMOVED lines=9> */
.L_x_30:
        /* <DEDUP_REMOVED lines=22> */
[----:B--2---:R-:W-:-:S04]  /*0aa0*/  FADD R14, R14, -R6 ;  /* 0x800000060e0e7221 */ /* 0x004fc80000000000 */
[----:B------:R-:W-:Y:S01]  /*0ab0*/  FFMA R8, R14, R14, R8 ;  /* 0x0000000e0e087223 */ /* 0x000fe20000000008 */
[--C-:B---3--:R-:W-:Y:S01]  /*0ac0*/  FADD R16, R16, -R6.reuse ;  /* 0x8000000610107221 */ /* 0x108fe20000000000 */
[----:B----4-:R-:W-:-:S03]  /*0ad0*/  FADD R18, R18, -R6 ;  /* 0x8000000612127221 */ /* 0x010fc60000000000 */
[----:B------:R-:W-:Y:S01]  /*0ae0*/  FFMA R8, R16, R16, R8 ;  /* 0x0000001010087223 */ /* 0x000fe20000000008 */
[----:B-----5:R-:W-:-:S03]  /*0af0*/  FADD R10, R10, -R6 ;  /* 0x800000060a0a7221 */ /* 0x020fc60000000000 */
[----:B------:R-:W-:Y:S01]  /*0b00*/  FFMA R8, R18, R18, R8 ;  /* 0x0000001212087223 */ /* 0x000fe20000000008 */
[----:B------:R-:W-:-:S03]  /*0b10*/  FADD R29, R29, -R6 ;  /* 0x800000061d1d7221 */ /* 0x000fc60000000000 */
        /* <DEDUP_REMOVED lines=22> */
[----:B------:R-:W-:-:S04]  /*0c80*/  FFMA R8, R9, R9, R8 ;  /* 0x0000000909087223 */ /* 0x000fc80000000008 */
[----:B------:R-:W-:Y:S01]  /*0c90*/  FFMA R8, R5, R5, R8 ;  /* 0x0000000505087223 */ /* 0x000fe20000000008 */
[----:B------:R-:W-:Y:S06]  /*0ca0*/  BRA.U UP1, `(.L_x_30) ;  /* 0xfffffffd01247547 */ /* 0x000fec000b83ffff */
.L_x_29:
        /* <DEDUP_REMOVED lines=15> */
[----:B------:R0:W5:Y:S01]  /*0da0*/  LDG.E R21, desc[UR12][R4.64+0x1c] ;  /* 0x00001c0c04157981 */ /* 0x000162000c1e1900 */
[----:B------:R-:W-:Y:S01]  /*0db0*/  UIADD3 UR4, UPT, UPT, UR4, 0x8, URZ ;  /* 0x0000000804047890 */ /* 0x000fe2000fffe0ff */
[----:B--2---:R-:W-:-:S04]  /*0dc0*/  FADD R7, R7, -R6 ;  /* 0x8000000607077221 */ /* 0x004fc80000000000 */
[----:B------:R-:W-:Y:S01]  /*0dd0*/  FFMA R7, R7, R7, R8 ;  /* 0x0000000707077223 */ /* 0x000fe20000000008 */
[----:B---3--:R-:W-:-:S04]  /*0de0*/  FADD R8, R9, -R6 ;  /* 0x8000000609087221 */ /* 0x008fc80000000000 */
[----:B------:R-:W-:Y:S01]  /*0df0*/  FFMA R7, R8, R8, R7 ;  /* 0x0000000808077223 */ /* 0x000fe20000000007 */
[----:B----4-:R-:W-:-:S04]  /*0e00*/  FADD R8, R11, -R6 ;  /* 0x800000060b087221 */ /* 0x010fc80000000000 */
[----:B------:R-:W-:Y:S01]  /*0e10*/  FFMA R7, R8, R8, R7 ;  /* 0x0000000808077223 */ /* 0x000fe20000000007 */
[----:B-----5:R-:W-:-:S04]  /*0e20*/  FADD R8, R13, -R6 ;  /* 0x800000060d087221 */ /* 0x020fc80000000000 */
[----:B------:R-:W-:Y:S01]  /*0e30*/  FFMA R7, R8, R8, R7 ;  /* 0x0000000808077223 */ /* 0x000fe20000000007 */
[--C-:B------:R-:W-:Y:S01]  /*0e40*/  FADD R8, R15, -R6.reuse ;  /* 0x800000060f087221 */ /* 0x100fe20000000000 */
[----:B0-----:R-:W-:-:S03]  /*0e50*/  FADD R4, R17, -R6 ;  /* 0x8000000611047221 */ /* 0x001fc60000000000 */
[----:B------:R-:W-:Y:S01]  /*0e60*/  FFMA R7, R8, R8, R7 ;  /* 0x0000000808077223 */ /* 0x000fe20000000007 */
[----:B------:R-:W-:-:S03]  /*0e70*/  FADD R8, R19, -R6 ;  /* 0x8000000613087221 */ /* 0x000fc60000000000 */
[----:B------:R-:W-:Y:S01]  /*0e80*/  FFMA R7, R4, R4, R7 ;  /* 0x0000000404077223 */ /* 0x000fe20000000007 */
[----:B------:R-:W-:-:S03]  /*0e90*/  FADD R4, R21, -R6 ;  /* 0x8000000615047221 */ /* 0x000fc60000000000 */
[----:B------:R-:W-:-:S04]  /*0ea0*/  FFMA R7, R8, R8, R7 ;  /* 0x0000000808077223 */ /* 0x000fc80000000007 */
[----:B------:R-:W-:-:S07]  /*0eb0*/  FFMA R8, R4, R4, R7 ;  /* 0x0000000404087223 */ /* 0x000fce0000000007 */
.L_x_31:
        /* <DEDUP_REMOVED lines=13> */
[----:B--2---:R-:W-:-:S04]  /*0f90*/  FADD R7, R7, -R6 ;  /* 0x8000000607077221 */ /* 0x004fc80000000000 */
[----:B------:R-:W-:Y:S01]  /*0fa0*/  FFMA R7, R7, R7, R8 ;  /* 0x0000000707077223 */ /* 0x000fe20000000008 */
[--C-:B---3--:R-:W-:Y:S01]  /*0fb0*/  FADD R8, R9, -R6.reuse ;  /* 0x8000000609087221 */ /* 0x108fe20000000000 */
[----:B----4-:R-:W-:-:S03]  /*0fc0*/  FADD R10, R11, -R6 ;  /* 0x800000060b0a7221 */ /* 0x010fc60000000000 */
[----:B------:R-:W-:Y:S01]  /*0fd0*/  FFMA R7, R8, R8, R7 ;  /* 0x0000000808077223 */ /* 0x000fe20000000007 */
[----:B-----5:R-:W-:-:S03]  /*0fe0*/  FADD R8, R13, -R6 ;  /* 0x800000060d087221 */ /* 0x020fc60000000000 */
[----:B------:R-:W-:-:S04]  /*0ff0*/  FFMA R7, R10, R10, R7 ;  /* 0x0000000a0a077223 */ /* 0x000fc80000000007 */
[----:B------:R-:W-:-:S07]  /*1000*/  FFMA R8, R8, R8, R7 ;  /* 0x0000000808087223 */ /* 0x000fce0000000007 */
.L_x_32:
[----:B------:R-:W-:Y:S05]  /*1010*/  BRA.U !UP1, `(.L_x_28) ;  /* 0x00000001092c7547 */ /* 0x000fea000b800000 */
[----:B------:R-:W0:Y:S01]  /*1020*/  LDC.64 R10, c[0x0][0x380] ;  /* 0x0000e000ff0a7b82 */ /* 0x000e220000000a00 */
[----:B------:R-:W-:Y:S01]  /*1030*/  IADD3 R7, PT, PT, R0, UR4, RZ ;  /* 0x0000000400077c10 */ /* 0x000fe2000fffe0ff */
[----:B------:R-:W-:-:S12]  /*1040*/  UIADD3 UR5, UPT, UPT, -UR5, URZ, URZ ;  /* 0x000000ff05057290 */ /* 0x000fd8000fffe1ff */
.L_x_33:
[----:B0-----:R-:W-:-:S06]  /*1050*/  IMAD.WIDE R4, R7, 0x4, R10 ;  /* 0x0000000407047825 */ /* 0x001fcc00078e020a */
[----:B------:R-:W2:Y:S01]  /*1060*/  LDG.E R5, desc[UR12][R4.64] ;  /* 0x0000000c04057981 */ /* 0x000ea2000c1e1900 */
[----:B------:R-:W-:Y:S01]  /*1070*/  UIADD3 UR5, UPT, UPT, UR5, 0x1, URZ ;  /* 0x0000000105057890 */ /* 0x000fe2000fffe0ff */
[----:B------:R-:W-:-:S03]  /*1080*/  IADD3 R7, PT, PT, R7, 0x1, RZ ;  /* 0x0000000107077810 */ /* 0x000fc60007ffe0ff */
[----:B------:R-:W-:Y:S01]  /*1090*/  UISETP.NE.AND UP0, UPT, UR5, URZ, UPT ;  /* 0x000000ff0500728c */ /* 0x000fe2000bf05270 */
[----:B--2---:R-:W-:-:S04]  /*10a0*/  FADD R9, R5, -R6 ;  /* 0x8000000605097221 */ /* 0x004fc80000000000 */
[----:B------:R-:W-:-:S04]  /*10b0*/  FFMA R8, R9, R9, R8 ;  /* 0x0000000909087223 */ /* 0x000fc80000000008 */
[----:B------:R-:W-:Y:S05]  /*10c0*/  BRA.U UP0, `(.L_x_33) ;  /* 0xfffffffd00e07547 */ /* 0x000fea000b83ffff */
.L_x_28:
[----:B------:R-:W0:Y:S01]  /*10d0*/  MUFU.RCP R0, R3 ;  /* 0x0000000300007308 */ /* 0x000e220000001000 */
[----:B------:R-:W1:Y:S01]  /*10e0*/  LDC R4, c[0x0][0x394] ;  /* 0x0000e500ff047b82 */ /* 0x000e620000000800 */
[----:B------:R-:W-:Y:S06]  /*10f0*/  BSSY.RECONVERGENT B0, `(.L_x_34) ;  /* 0x000000c000007945 */ /* 0x000fec0003800200 */
[----:B------:R-:W2:Y:S01]  /*1100*/  FCHK P0, R8, R3 ;  /* 0x0000000308007302 */ /* 0x000ea20000000000 */
[----:B0-----:R-:W-:-:S04]  /*1110*/  FFMA R5, -R3, R0, 1 ;  /* 0x3f80000003057423 */ /* 0x001fc80000000100 */
[----:B------:R-:W-:-:S04]  /*1120*/  FFMA R0, R0, R5, R0 ;  /* 0x0000000500007223 */ /* 0x000fc80000000000 */
[----:B------:R-:W-:Y:S01]  /*1130*/  FFMA R5, R0, R8, RZ ;  /* 0x0000000800057223 */ /* 0x000fe200000000ff */
[----:B-1----:R-:W-:-:S03]  /*1140*/  ISETP.GE.AND P2, PT, R4, 0x1, PT ;  /* 0x000000010400780c */ /* 0x002fc60003f46270 */
[----:B------:R-:W-:-:S04]  /*1150*/  FFMA R4, -R3, R5, R8 ;  /* 0x0000000503047223 */ /* 0x000fc80000000108 */
[----:B------:R-:W-:Y:S01]  /*1160*/  FFMA R0, R0, R4, R5 ;  /* 0x0000000400007223 */ /* 0x000fe20000000005 */
[----:B--2---:R-:W-:Y:S06]  /*1170*/  @!P0 BRA `(.L_x_35) ;  /* 0x00000000000c8947 */ /* 0x004fec0003800000 */
[----:B------:R-:W-:Y:S02]  /*1180*/  MOV R0, R8 ;  /* 0x0000000800007202 */ /* 0x000fe40000000f00 */
[----:B------:R-:W-:-:S07]  /*1190*/  MOV R4, 0x11b0 ;  /* 0x000011b000047802 */ /* 0x000fce0000000f00 */
[----:B------:R-:W-:Y:S05]  /*11a0*/  CALL.REL.NOINC `($__internal_1_$__cuda_sm3x_div_rn_noftz_f32_slowpath) ;  /* 0x0000000800d87944 */ /* 0x000fea0003c00000 */
.L_x_35:
[----:B------:R-:W-:Y:S05]  /*11b0*/  BSYNC.RECONVERGENT B0 ;  /* 0x0000000000007941 */ /* 0x000fea0003800200 */
.L_x_34:
[----:B------:R-:W-:-:S05]  /*11c0*/  FADD R3, R0, 1.0000000116860974231e-07 ;  /* 0x33d6bf9500037421 */ /* 0x000fca0000000000 */
[----:B------:R-:W-:Y:S01]  /*11d0*/  FSETP.GEU.AND P0, PT, |R3|, 1.175494350822287508e-38, PT ;  /* 0x008000000300780b */ /* 0x000fe20003f0e200 */
[----:B------:R-:W-:-:S12]  /*11e0*/  @!P2 EXIT ;  /* 0x000000000000a94d */ /* 0x000fd80003800000 */
[----:B------:R-:W0:Y:S01]  /*11f0*/  LDCU UR7, c[0x0][0x394] ;  /* 0x00007280ff0777ac */ /* 0x000e220008000800 */
[----:B------:R-:W-:Y:S01]  /*1200*/  @!P0 FMUL R3, R3, 16777216 ;  /* 0x4b80000003038820 */ /* 0x000fe20000400000 */
[----:B------:R-:W-:-:S03]  /*1210*/  UMOV UR4, URZ ;  /* 0x000000ff00047c82 */ /* 0x000fc60008000000 */
[----:B------:R-:W1:Y:S01]  /*1220*/  MUFU.RSQ R0, R3 ;  /* 0x0000000300007308 */ /* 0x000e620000001400 */
[----:B0-----:R-:W-:Y:S02]  /*1230*/  UISETP.GE.U32.AND UP0, UPT, UR7, 0x10, UPT ;  /* 0x000000100700788c */ /* 0x001fe4000bf06070 */
[----:B------:R-:W-:Y:S01]  /*1240*/  IMAD R2, R2, UR7, RZ ;  /* 0x0000000702027c24 */ /* 0x000fe2000f8e02ff */
[----:B------:R-:W-:Y:S01]  /*1250*/  ULOP3.LUT UR14, UR7, 0xf, URZ, 0xc0, !UPT ;  /* 0x0000000f070e7892 */ /* 0x000fe2000f8ec0ff */
[----:B-1----:R-:W-:-:S05]  /*1260*/  @!P0 FMUL R0, R0, 4096 ;  /* 0x4580000000008820 */ /* 0x002fca0000400000 */
[----:B------:R-:W-:Y:S01]  /*1270*/  ISETP.NE.AND P1, PT, RZ, UR14, PT ;  /* 0x0000000eff007c0c */ /* 0x000fe2000bf25270 */
[----:B------:R-:W-:-:S12]  /*1280*/  BRA.U !UP0, `(.L_x_36) ;  /* 0x0000000508487547 */ /* 0x000fd8000b800000 */
[----:B------:R-:W0:Y:S01]  /*1290*/  LDCU.128 UR8, c[0x0][0x380] ;  /* 0x00007000ff0877ac */ /* 0x000e220008000c00 */
[----:B------:R-:W-:Y:S01]  /*12a0*/  MOV R3, R2 ;  /* 0x0000000200037202 */ /* 0x000fe20000000f00 */
[----:B------:R-:W-:Y:S02]  /*12b0*/  ULOP3.LUT UR4, UR7, 0x7ffffff0, URZ, 0xc0, !UPT ;  /* 0x7ffffff007047892 */ /* 0x000fe4000f8ec0ff */
[----:B0-----:R-:W-:Y:S02]  /*12c0*/  UIADD3 UR8, UP1, UPT, UR8, 0x20, URZ ;  /* 0x0000002008087890 */ /* 0x001fe4000ff3e0ff */
[----:B------:R-:W-:Y:S02]  /*12d0*/  UIADD3 UR5, UP0, UPT, UR10, 0x20, URZ ;  /* 0x000000200a057890 */ /* 0x000fe4000ff1e0ff */
[----:B------:R-:W-:Y:S02]  /*12e0*/  UIADD3 UR10, UPT, UPT, -UR4, URZ, URZ ;  /* 0x000000ff040a7290 */ /* 0x000fe4000fffe1ff */
[----:B------:R-:W-:-:S02]  /*12f0*/  UIADD3.X UR9, UPT, UPT, URZ, UR9, URZ, UP1, !UPT ;  /* 0x00000009ff097290 */ /* 0x000fc40008ffe4ff */
[----:B------:R-:W-:-:S12]  /*1300*/  UIADD3.X UR6, UPT, UPT, URZ, UR11, URZ, UP0, !UPT ;  /* 0x0000000bff067290 */ /* 0x000fd800087fe4ff */
.L_x_37:
[----:B------:R-:W-:Y:S02]  /*1310*/  MOV R4, UR8 ;  /* 0x0000000800047c02 */ /* 0x000fe40008000f00 */
[----:B------:R-:W-:-:S03]  /*1320*/  MOV R5, UR9 ;  /* 0x0000000900057c02 */ /* 0x000fc60008000f00 */
[----:B------:R-:W-:-:S05]  /*1330*/  IMAD.WIDE R4, R3, 0x4, R4 ;  /* 0x0000000403047825 */ /* 0x000fca00078e0204 */
[----:B0-----:R-:W2:Y:S01]  /*1340*/  LDG.E R7, desc[UR12][R4.64+-0x20] ;  /* 0xffffe00c04077981 */ /* 0x001ea2000c1e1900 */
[----:B------:R-:W-:Y:S02]  /*1350*/  MOV R8, UR5 ;  /* 0x0000000500087c02 */ /* 0x000fe40008000f00 */
[----:B------:R-:W-:-:S03]  /*1360*/  MOV R9, UR6 ;  /* 0x0000000600097c02 */ /* 0x000fc60008000f00 */
[----:B------:R-:W-:-:S04]  /*1370*/  IMAD.WIDE R8, R3, 0x4, R8 ;  /* 0x0000000403087825 */ /* 0x000fc800078e0208 */
[----:B--2---:R-:W-:-:S04]  /*1380*/  FADD R7, R7, -R6 ;  /* 0x8000000607077221 */ /* 0x004fc80000000000 */
[----:B------:R-:W-:-:S05]  /*1390*/  FMUL R7, R0, R7 ;  /* 0x0000000700077220 */ /* 0x000fca0000400000 */
[----:B------:R0:W-:Y:S04]  /*13a0*/  STG.E desc[UR12][R8.64+-0x20], R7 ;  /* 0xffffe00708007986 */ /* 0x0001e8000c10190c */
[----:B------:R-:W2:Y:S02]  /*13b0*/  LDG.E R11, desc[UR12][R4.64+-0x1c] ;  /* 0xffffe40c040b7981 */ /* 0x000ea4000c1e1900 */
[----:B--2---:R-:W-:-:S04]  /*13c0*/  FADD R11, R11, -R6 ;  /* 0x800000060b0b7221 */ /* 0x004fc80000000000 */
[----:B------:R-:W-:-:S05]  /*13d0*/  FMUL R11, R0, R11 ;  /* 0x0000000b000b7220 */ /* 0x000fca0000400000 */
[----:B------:R1:W-:Y:S04]  /*13e0*/  STG.E desc[UR12][R8.64+-0x1c], R11 ;  /* 0xffffe40b08007986 */ /* 0x0003e8000c10190c */
[----:B------:R-:W2:Y:S02]  /*13f0*/  LDG.E R13, desc[UR12][R4.64+-0x18] ;  /* 0xffffe80c040d7981 */ /* 0x000ea4000c1e1900 */
[----:B--2---:R-:W-:-:S04]  /*1400*/  FADD R13, R13, -R6 ;  /* 0x800000060d0d7221 */ /* 0x004fc80000000000 */
[----:B------:R-:W-:-:S05]  /*1410*/  FMUL R13, R0, R13 ;  /* 0x0000000d000d7220 */ /* 0x000fca0000400000 */
[----:B------:R2:W-:Y:S04]  /*1420*/  STG.E desc[UR12][R8.64+-0x18], R13 ;  /* 0xffffe80d08007986 */ /* 0x0005e8000c10190c */
[----:B------:R-:W3:Y:S02]  /*1430*/  LDG.E R15, desc[UR12][R4.64+-0x14] ;  /* 0xffffec0c040f7981 */ /* 0x000ee4000c1e1900 */
[----:B---3--:R-:W-:-:S04]  /*1440*/  FADD R15, R15, -R6 ;  /* 0x800000060f0f7221 */ /* 0x008fc80000000000 */
[----:B------:R-:W-:-:S05]  /*1450*/  FMUL R15, R0, R15 ;  /* 0x0000000f000f7220 */ /* 0x000fca0000400000 */
[----:B------:R3:W-:Y:S04]  /*1460*/  STG.E desc[UR12][R8.64+-0x14], R15 ;  /* 0xffffec0f08007986 */ /* 0x0007e8000c10190c */
[----:B0-----:R-:W4:Y:S02]  /*1470*/  LDG.E R7, desc[UR12][R4.64+-0x10] ;  /* 0xfffff00c04077981 */ /* 0x001f24000c1e1900 */
[----:B----4-:R-:W-:-:S04]  /*1480*/  FADD R7, R7, -R6 ;  /* 0x8000000607077221 */ /* 0x010fc80000000000 */
[----:B------:R-:W-:-:S05]  /*1490*/  FMUL R7, R0, R7 ;  /* 0x0000000700077220 */ /* 0x000fca0000400000 */
[----:B------:R0:W-:Y:S04]  /*14a0*/  STG.E desc[UR12][R8.64+-0x10], R7 ;  /* 0xfffff00708007986 */ /* 0x0001e8000c10190c */
[----:B-1----:R-:W4:Y:S02]  /*14b0*/  LDG.E R11, desc[UR12][R4.64+-0xc] ;  /* 0xfffff40c040b7981 */ /* 0x002f24000c1e1900 */
[----:B----4-:R-:W-:-:S04]  /*14c0*/  FADD R11, R11, -R6 ;  /* 0x800000060b0b7221 */ /* 0x010fc80000000000 */
[----:B------:R-:W-:-:S05]  /*14d0*/  FMUL R11, R0, R11 ;  /* 0x0000000b000b7220 */ /* 0x000fca0000400000 */
[----:B------:R1:W-:Y:S04]  /*14e0*/  STG.E desc[UR12][R8.64+-0xc], R11 ;  /* 0xfffff40b08007986 */ /* 0x0003e8000c10190c */
[----:B--2---:R-:W2:Y:S02]  /*14f0*/  LDG.E R13, desc[UR12][R4.64+-0x8] ;  /* 0xfffff80c040d7981 */ /* 0x004ea4000c1e1900 */
[----:B--2---:R-:W-:-:S04]  /*1500*/  FADD R13, R13, -R6 ;  /* 0x800000060d0d7221 */ /* 0x004fc80000000000 */
[----:B------:R-:W-:-:S05]  /*1510*/  FMUL R13, R0, R13 ;  /* 0x0000000d000d7220 */ /* 0x000fca0000400000 */
[----:B------:R2:W-:Y:S04]  /*1520*/  STG.E desc[UR12][R8.64+-0x8], R13 ;  /* 0xfffff80d08007986 */ /* 0x0005e8000c10190c */
[----:B---3--:R-:W3:Y:S02]  /*1530*/  LDG.E R15, desc[UR12][R4.64+-0x4] ;  /* 0xfffffc0c040f7981 */ /* 0x008ee4000c1e1900 */
        /* <DEDUP_REMOVED lines=31> */
[----:B---3--:R-:W2:Y:S01]  /*1730*/  LDG.E R15, desc[UR12][R4.64+0x1c] ;  /* 0x00001c0c040f7981 */ /* 0x008ea2000c1e1900 */
[----:B------:R-:W-:Y:S01]  /*1740*/  UIADD3 UR10, UPT, UPT, UR10, 0x10, URZ ;  /* 0x000000100a0a7890 */ /* 0x000fe2000fffe0ff */
[----:B------:R-:W-:-:S03]  /*1750*/  IADD3 R3, PT, PT, R3, 0x10, RZ ;  /* 0x0000001003037810 */ /* 0x000fc60007ffe0ff */
[----:B------:R-:W-:Y:S01]  /*1760*/  UISETP.NE.AND UP0, UPT, UR10, URZ, UPT ;  /* 0x000000ff0a00728c */ /* 0x000fe2000bf05270 */
[----:B--2---:R-:W-:-:S04]  /*1770*/  FADD R15, R15, -R6 ;  /* 0x800000060f0f7221 */ /* 0x004fc80000000000 */
[----:B------:R-:W-:-:S05]  /*1780*/  FMUL R15, R0, R15 ;  /* 0x0000000f000f7220 */ /* 0x000fca0000400000 */
[----:B------:R0:W-:Y:S01]  /*1790*/  STG.E desc[UR12][R8.64+0x1c], R15 ;  /* 0x00001c0f08007986 */ /* 0x0001e2000c10190c */
[----:B------:R-:W-:Y:S05]  /*17a0*/  BRA.U UP0, `(.L_x_37) ;  /* 0xfffffff900d87547 */ /* 0x000fea000b83ffff */
.L_x_36:
[----:B------:R-:W-:Y:S05]  /*17b0*/  @!P1 EXIT ;  /* 0x000000000000994d */ /* 0x000fea0003800000 */
[----:B------:R-:W-:Y:S02]  /*17c0*/  UISETP.GE.U32.AND UP0, UPT, UR14, 0x8, UPT ;  /* 0x000000080e00788c */ /* 0x000fe4000bf06070 */
[----:B------:R-:W-:-:S06]  /*17d0*/  ULOP3.LUT UR6, UR7, 0x7, URZ, 0xc0, !UPT ;  /* 0x0000000707067892 */ /* 0x000fcc000f8ec0ff */
[----:B------:R-:W-:Y:S01]  /*17e0*/  ISETP.NE.AND P0, PT, RZ, UR6, PT ;  /* 0x00000006ff007c0c */ /* 0x000fe2000bf05270 */
[----:B------:R-:W-:-:S12]  /*17f0*/  BRA.U !UP0, `(.L_x_38) ;  /* 0x0000000108987547 */ /* 0x000fd8000b800000 */
[----:B------:R-:W1:Y:S01]  /*1800*/  LDC.64 R4, c[0x0][0x380] ;  /* 0x0000e000ff047b82 */ /* 0x000e620000000a00 */
[----:B------:R-:W-:-:S07]  /*1810*/  IADD3 R3, PT, PT, R2, UR4, RZ ;  /* 0x0000000402037c10 */ /* 0x000fce000fffe0ff */
[----:B0-----:R-:W0:Y:S01]  /*1820*/  LDC.64 R8, c[0x0][0x388] ;  /* 0x0000e200ff087b82 */ /* 0x001e220000000a00 */
[----:B-1----:R-:W-:-:S05]  /*1830*/  IMAD.WIDE R4, R3, 0x4, R4 ;  /* 0x0000000403047825 */ /* 0x002fca00078e0204 */
[----:B------:R-:W2:Y:S01]  /*1840*/  LDG.E R7, desc[UR12][R4.64] ;  /* 0x0000000c04077981 */ /* 0x000ea2000c1e1900 */
[----:B0-----:R-:W-:-:S04]  /*1850*/  IMAD.WIDE R8, R3, 0x4, R8 ;  /* 0x0000000403087825 */ /* 0x001fc800078e0208 */
        /* <DEDUP_REMOVED lines=19> */
[----:B-1----:R-:W5:Y:S02]  /*1990*/  LDG.E R3, desc[UR12][R4.64+0x14] ;  /* 0x0000140c04037981 */ /* 0x002f64000c1e1900 */
[----:B-----5:R-:W-:-:S04]  /*19a0*/  FADD R3, R3, -R6 ;  /* 0x8000000603037221 */ /* 0x020fc80000000000 */
        /* <DEDUP_REMOVED lines=8> */
[----:B--2---:R-:W-:-:S04]  /*1a30*/  FADD R13, R13, -R6 ;  /* 0x800000060d0d7221 */ /* 0x004fc80000000000 */
[----:B------:R-:W-:-:S05]  /*1a40*/  FMUL R13, R0, R13 ;  /* 0x0000000d000d7220 */ /* 0x000fca0000400000 */
[----:B------:R4:W-:Y:S02]  /*1a50*/  STG.E desc[UR12][R8.64+0x1c], R13 ;  /* 0x00001c0d08007986 */ /* 0x0009e4000c10190c */
.L_x_38:
[----:B------:R-:W-:Y:S05]  /*1a60*/  @!P0 EXIT ;  /* 0x000000000000894d */ /* 0x000fea0003800000 */
[----:B------:R-:W-:Y:S02]  /*1a70*/  UISETP.GE.U32.AND UP0, UPT, UR6, 0x4, UPT ;  /* 0x000000040600788c */ /* 0x000fe4000bf06070 */
[----:B------:R-:W-:-:S06]  /*1a80*/  ULOP3.LUT UR5, UR7, 0x3, URZ, 0xc0, !UPT ;  /* 0x0000000307057892 */ /* 0x000fcc000f8ec0ff */
[----:B------:R-:W-:Y:S01]  /*1a90*/  ISETP.NE.AND P0, PT, RZ, UR5, PT ;  /* 0x00000005ff007c0c */ /* 0x000fe2000bf05270 */
[----:B------:R-:W-:-:S12]  /*1aa0*/  BRA.U !UP0, `(.L_x_39) ;  /* 0x0000000108587547 */ /* 0x000fd8000b800000 */
[----:B------:R-:W1:Y:S01]  /*1ab0*/  LDC.64 R4, c[0x0][0x380] ;  /* 0x0000e000ff047b82 */ /* 0x000e620000000a00 */
[----:B0---4-:R-:W-:-:S07]  /*1ac0*/  IADD3 R7, PT, PT, R2, UR4, RZ ;  /* 0x0000000402077c10 */ /* 0x011fce000fffe0ff */
[----:B------:R-:W0:Y:S01]  /*1ad0*/  LDC.64 R8, c[0x0][0x388] ;  /* 0x0000e200ff087b82 */ /* 0x000e220000000a00 */
        /* <DEDUP_REMOVED lines=14> */
[----:B------:R-:W2:Y:S01]  /*1bc0*/  LDG.E R13, desc[UR12][R4.64+0xc] ;  /* 0x00000c0c040d7981 */ /* 0x000ea2000c1e1900 */
[----:B------:R-:W-:Y:S01]  /*1bd0*/  UIADD3 UR4, UPT, UPT, UR4, 0x4, URZ ;  /* 0x0000000404047890 */ /* 0x000fe2000fffe0ff */
[----:B--2---:R-:W-:-:S04]  /*1be0*/  FADD R13, R13, -R6 ;  /* 0x800000060d0d7221 */ /* 0x004fc80000000000 */
[----:B------:R-:W-:-:S05]  /*1bf0*/  FMUL R13, R0, R13 ;  /* 0x0000000d000d7220 */ /* 0x000fca0000400000 */
[----:B------:R1:W-:Y:S02]  /*1c00*/  STG.E desc[UR12][R8.64+0xc], R13 ;  /* 0x00000c0d08007986 */ /* 0x0003e4000c10190c */
.L_x_39:
[----:B------:R-:W-:Y:S05]  /*1c10*/  @!P0 EXIT ;  /* 0x000000000000894d */ /* 0x000fea0003800000 */
[----:B01--4-:R-:W0:Y:S01]  /*1c20*/  LDC.64 R10, c[0x0][0x380] ;  /* 0x0000e000ff0a7b82 */ /* 0x013e220000000a00 */
[----:B------:R-:W-:Y:S01]  /*1c30*/  IADD3 R7, PT, PT, R2, UR4, RZ ;  /* 0x0000000402077c10 */ /* 0x000fe2000fffe0ff */
[----:B------:R-:W-:-:S06]  /*1c40*/  UIADD3 UR5, UPT, UPT, -UR5, URZ, URZ ;  /* 0x000000ff05057290 */ /* 0x000fcc000fffe1ff */
[----:B------:R-:W1:Y:S06]  /*1c50*/  LDC.64 R8, c[0x0][0x388] ;  /* 0x0000e200ff087b82 */ /* 0x000e6c0000000a00 */
.L_x_40:
[----:B0-----:R-:W-:-:S06]  /*1c60*/  IMAD.WIDE R4, R7, 0x4, R10 ;  /* 0x0000000407047825 */ /* 0x001fcc00078e020a */
[----:B--2---:R-:W2:Y:S01]  /*1c70*/  LDG.E R5, desc[UR12][R4.64] ;  /* 0x0000000c04057981 */ /* 0x004ea2000c1e1900 */
[C---:B-1----:R-:W-:Y:S01]  /*1c80*/  IMAD.WIDE R2, R7.reuse, 0x4, R8 ;  /* 0x0000000407027825 */ /* 0x042fe200078e0208 */
[----:B------:R-:W-:Y:S01]  /*1c90*/  UIADD3 UR5, UPT, UPT, UR5, 0x1, URZ ;  /* 0x0000000105057890 */ /* 0x000fe2000fffe0ff */
[----:B------:R-:W-:-:S03]  /*1ca0*/  IADD3 R7, PT, PT, R7, 0x1, RZ ;  /* 0x0000000107077810 */ /* 0x000fc60007ffe0ff */
[----:B------:R-:W-:Y:S01]  /*1cb0*/  UISETP.NE.AND UP0, UPT, UR5, URZ, UPT ;  /* 0x000000ff0500728c */ /* 0x000fe2000bf05270 */
[----:B--2---:R-:W-:-:S04]  /*1cc0*/  FADD R13, R5, -R6 ;  /* 0x80000006050d7221 */ /* 0x004fc80000000000 */
[----:B------:R-:W-:-:S05]  /*1cd0*/  FMUL R13, R0, R13 ;  /* 0x0000000d000d7220 */ /* 0x000fca0000400000 */
[----:B------:R2:W-:Y:S01]  /*1ce0*/  STG.E desc[UR12][R2.64], R13 ;  /* 0x0000000d02007986 */ /* 0x0005e2000c10190c */
[----:B------:R-:W-:Y:S05]  /*1cf0*/  BRA.U UP0, `(.L_x_40) ;  /* 0xfffffffd00d87547 */ /* 0x000fea000b83ffff */
[----:B------:R-:W-:Y:S05]  /*1d00*/  EXIT ;  /* 0x000000000000794d */ /* 0x000fea0003800000 */
        .weak           $__internal_1_$__cuda_sm3x_div_rn_noftz_f32_slowpath
        .type           $__internal_1_$__cuda_sm3x_div_rn_noftz_f32_slowpath,@function
        .size           $__internal_1_$__cuda_sm3x_div_rn_noftz_f32_slowpath,(.L_x_54 - $__internal_1_$__cuda_sm3x_div_rn_noftz_f32_slowpath)
$__internal_1_$__cuda_sm3x_div_rn_noftz_f32_slowpath:
[----:B------:R-:W-:Y:S01]  /*1d10*/  SHF.R.U32.HI R7, RZ, 0x17, R3 ;  /* 0x00000017ff077819 */ /* 0x000fe20000011603 */
[----:B------:R-:W-:Y:S01]  /*1d20*/  BSSY.RECONVERGENT B1, `(.L_x_41) ;  /* 0x0000063000017945 */ /* 0x000fe20003800200 */
[----:B------:R-:W-:Y:S02]  /*1d30*/  SHF.R.U32.HI R5, RZ, 0x17, R0 ;  /* 0x00000017ff057819 */ /* 0x000fe40000011600 */
[----:B------:R-:W-:Y:S02]  /*1d40*/  LOP3.LUT R12, R7, 0xff, RZ, 0xc0, !PT ;  /* 0x000000ff070c7812 */ /* 0x000fe400078ec0ff */
[----:B------:R-:W-:Y:S02]  /*1d50*/  LOP3.LUT R10, R5, 0xff, RZ, 0xc0, !PT ;  /* 0x000000ff050a7812 */ /* 0x000fe400078ec0ff */
[----:B------:R-:W-:Y:S02]  /*1d60*/  IADD3 R9, PT, PT, R12, -0x1, RZ ;  /* 0xffffffff0c097810 */ /* 0x000fe40007ffe0ff */
[----:B------:R-:W-:-:S02]  /*1d70*/  IADD3 R8, PT, PT, R10, -0x1, RZ ;  /* 0xffffffff0a087810 */ /* 0x000fc40007ffe0ff */
[----:B------:R-:W-:Y:S02]  /*1d80*/  ISETP.GT.U32.AND P0, PT, R9, 0xfd, PT ;  /* 0x000000fd0900780c */ /* 0x000fe40003f04070 */
[----:B------:R-:W-:Y:S02]  /*1d90*/  MOV R5, R3 ;  /* 0x0000000300057202 */ /* 0x000fe40000000f00 */
        /* <DEDUP_REMOVED lines=26> */
.L_x_42:
[----:B------:R-:W-:Y:S01]  /*1f40*/  LEA R8, R12, 0xc0800000, 0x17 ;  /* 0xc08000000c087811 */ /* 0x000fe200078eb8ff */
[----:B------:R-:W-:Y:S03]  /*1f50*/  BSSY.RECONVERGENT B2, `(.L_x_47) ;  /* 0x0000036000027945 */ /* 0x000fe60003800200 */
[----:B------:R-:W-:Y:S02]  /*1f60*/  IADD3 R8, PT, PT, -R8, R5, RZ ;  /* 0x0000000508087210 */ /* 0x000fe40007ffe1ff */
[----:B------:R-:W-:Y:S02]  /*1f70*/  IADD3 R5, PT, PT, R10, -0x7f, RZ ;  /* 0xffffff810a057810 */ /* 0x000fe40007ffe0ff */
[----:B------:R0:W1:Y:S01]  /*1f80*/  MUFU.RCP R9, R8 ;  /* 0x0000000800097308 */ /* 0x0000620000001000 */
[----:B------:R-:W-:Y:S02]  /*1f90*/  FADD.FTZ R11, -R8, -RZ ;  /* 0x800000ff080b7221 */ /* 0x000fe40000010100 */
[C---:B------:R-:W-:Y:S01]  /*1fa0*/  IMAD R0, R5.reuse, -0x800000, R0 ;  /* 0xff80000005007824 */ /* 0x040fe200078e0200 */
[----:B0-----:R-:W-:-:S04]  /*1fb0*/  IADD3 R8, PT, PT, R5, 0x7f, -R12 ;  /* 0x0000007f05087810 */ /* 0x001fc80007ffe80c */
[----:B------:R-:W-:Y:S01]  /*1fc0*/  IADD3 R8, PT, PT, R8, R7, RZ ;  /* 0x0000000708087210 */ /* 0x000fe20007ffe0ff */
[----:B-1----:R-:W-:-:S04]  /*1fd0*/  FFMA R10, R9, R11, 1 ;  /* 0x3f800000090a7423 */ /* 0x002fc8000000000b */
[----:B------:R-:W-:-:S04]  /*1fe0*/  FFMA R14, R9, R10, R9 ;  /* 0x0000000a090e7223 */ /* 0x000fc80000000009 */
[----:B------:R-:W-:-:S04]  /*1ff0*/  FFMA R9, R0, R14, RZ ;  /* 0x0000000e00097223 */ /* 0x000fc800000000ff */
[----:B------:R-:W-:-:S04]  /*2000*/  FFMA R10, R11, R9, R0 ;  /* 0x000000090b0a7223 */ /* 0x000fc80000000000 */
[----:B------:R-:W-:-:S04]  /*2010*/  FFMA R9, R14, R10, R9 ;  /* 0x0000000a0e097223 */ /* 0x000fc80000000009 */
[----:B------:R-:W-:-:S04]  /*2020*/  FFMA R10, R11, R9, R0 ;  /* 0x000000090b0a7223 */ /* 0x000fc80000000000 */
        /* <DEDUP_REMOVED lines=15> */
[CCC-:B------:R-:W-:Y:S01]  /*2120*/  FFMA.RM R8, R14.reuse, R10.reuse, R9.reuse ;  /* 0x0000000a0e087223 */ /* 0x1c0fe20000004009 */
[C---:B------:R-:W-:Y:S02]  /*2130*/  ISETP.NE.AND P3, PT, R11.reuse, RZ, PT ;  /* 0x000000ff0b00720c */ /* 0x040fe40003f65270 */
[----:B------:R-:W-:Y:S02]  /*2140*/  ISETP.NE.AND P1, PT, R11, RZ, PT ;  /* 0x000000ff0b00720c */ /* 0x000fe40003f25270 */
[----:B------:R-:W-:Y:S01]  /*2150*/  LOP3.LUT R7, R5, 0x7fffff, RZ, 0xc0, !PT ;  /* 0x007fffff05077812 */ /* 0x000fe200078ec0ff */
[----:B------:R-:W-:Y:S01]  /*2160*/  FFMA.RP R5, R14, R10, R9 ;  /* 0x0000000a0e057223 */ /* 0x000fe20000008009 */
[----:B------:R-:W-:Y:S02]  /*2170*/  IADD3 R10, PT, PT, R11, 0x20, RZ ;  /* 0x000000200b0a7810 */ /* 0x000fe40007ffe0ff */
[----:B------:R-:W-:-:S02]  /*2180*/  LOP3.LUT R7, R7, 0x800000, RZ, 0xfc, !PT ;  /* 0x0080000007077812 */ /* 0x000fc400078efcff */
[----:B------:R-:W-:Y:S02]  /*2190*/  IADD3 R9, PT, PT, -R11, RZ, RZ ;  /* 0x000000ff0b097210 */ /* 0x000fe40007ffe1ff */
[----:B------:R-:W-:Y:S02]  /*21a0*/  SHF.L.U32 R10, R7, R10, RZ ;  /* 0x0000000a070a7219 */ /* 0x000fe400000006ff */
[----:B------:R-:W-:Y:S02]  /*21b0*/  FSETP.NEU.FTZ.AND P0, PT, R5, R8, PT ;  /* 0x000000080500720b */ /* 0x000fe40003f1d000 */
[----:B------:R-:W-:Y:S02]  /*21c0*/  SEL R8, R9, RZ, P3 ;  /* 0x000000ff09087207 */ /* 0x000fe40001800000 */
[----:B------:R-:W-:Y:S02]  /*21d0*/  ISETP.NE.AND P1, PT, R10, RZ, P1 ;  /* 0x000000ff0a00720c */ /* 0x000fe40000f25270 */
[----:B------:R-:W-:-:S02]  /*21e0*/  SHF.R.U32.HI R8, RZ, R8, R7 ;  /* 0x00000008ff087219 */ /* 0x000fc40000011607 */
[----:B------:R-:W-:Y:S02]  /*21f0*/  PLOP3.LUT P0, PT, P0, P1, PT, 0xf8, 0x8f ;  /* 0x00000000008f781c */ /* 0x000fe40000703f70 */
[----:B------:R-:W-:Y:S02]  /*2200*/  SHF.R.U32.HI R10, RZ, 0x1, R8 ;  /* 0x00000001ff0a7819 */ /* 0x000fe40000011608 */
[----:B------:R-:W-:-:S04]  /*2210*/  SEL R5, RZ, 0x1, !P0 ;  /* 0x00000001ff057807 */ /* 0x000fc80004000000 */
[----:B------:R-:W-:-:S04]  /*2220*/  LOP3.LUT R5, R5, 0x1, R10, 0xf8, !PT ;  /* 0x0000000105057812 */ /* 0x000fc800078ef80a */
[----:B------:R-:W-:-:S04]  /*2230*/  LOP3.LUT R5, R5, R8, RZ, 0xc0, !PT ;  /* 0x0000000805057212 */ /* 0x000fc800078ec0ff */
[----:B------:R-:W-:-:S04]  /*2240*/  IADD3 R5, PT, PT, R10, R5, RZ ;  /* 0x000000050a057210 */ /* 0x000fc80007ffe0ff */
[----:B------:R-:W-:Y:S01]  /*2250*/  LOP3.LUT R0, R5, R0, RZ, 0xfc, !PT ;  /* 0x0000000005007212 */ /* 0x000fe200078efcff */
[----:B------:R-:W-:Y:S06]  /*2260*/  BRA `(.L_x_50) ;  /* 0x0000000000107947 */ /* 0x000fec0003800000 */
.L_x_49:
[----:B------:R-:W-:-:S04]  /*2270*/  LOP3.LUT R0, R0, 0x80000000, RZ, 0xc0, !PT ;  /* 0x8000000000007812 */ /* 0x000fc800078ec0ff */
[----:B------:R-:W-:Y:S01]  /*2280*/  LOP3.LUT R0, R0, 0x7f800000, RZ, 0xfc, !PT ;  /* 0x7f80000000007812 */ /* 0x000fe200078efcff */
[----:B------:R-:W-:Y:S06]  /*2290*/  BRA `(.L_x_50) ;  /* 0x0000000000047947 */ /* 0x000fec0003800000 */
.L_x_48:
[----:B------:R-:W-:-:S07]  /*22a0*/  LEA R0, R8, R0, 0x17 ;  /* 0x0000000008007211 */ /* 0x000fce00078eb8ff */
.L_x_50:
[----:B------:R-:W-:Y:S05]  /*22b0*/  BSYNC.RECONVERGENT B2 ;  /* 0x0000000000027941 */ /* 0x000fea0003800200 */
.L_x_47:
[----:B------:R-:W-:Y:S05]  /*22c0*/  BRA `(.L_x_51) ;  /* 0x0000000000207947 */ /* 0x000fea0003800000 */
.L_x_46:
[----:B------:R-:W-:-:S04]  /*22d0*/  LOP3.LUT R0, R5, 0x80000000, R0, 0x48, !PT ;  /* 0x8000000005007812 */ /* 0x000fc800078e4800 */
[----:B------:R-:W-:Y:S01]  /*22e0*/  LOP3.LUT R0, R0, 0x7f800000, RZ, 0xfc, !PT ;  /* 0x7f80000000007812 */ /* 0x000fe200078efcff */
[----:B------:R-:W-:Y:S06]  /*22f0*/  BRA `(.L_x_51) ;  /* 0x0000000000147947 */ /* 0x000fec0003800000 */
.L_x_45:
[----:B------:R-:W-:Y:S01]  /*2300*/  LOP3.LUT R0, R5, 0x80000000, R0, 0x48, !PT ;  /* 0x8000000005007812 */ /* 0x000fe200078e4800 */
[----:B------:R-:W-:Y:S06]  /*2310*/  BRA `(.L_x_51) ;  /* 0x00000000000c7947 */ /* 0x000fec0003800000 */
.L_x_44:
[----:B------:R-:W0:Y:S01]  /*2320*/  MUFU.RSQ R0, -QNAN ;  /* 0xffc0000000007908 */ /* 0x000e220000001400 */
[----:B------:R-:W-:Y:S05]  /*2330*/  BRA `(.L_x_51) ;  /* 0x0000000000047947 */ /* 0x000fea0003800000 */
.L_x_43:
[----:B------:R-:W-:-:S07]  /*2340*/  FADD.FTZ R0, R0, R3 ;  /* 0x0000000300007221 */ /* 0x000fce0000010000 */
.L_x_51:
[----:B------:R-:W-:Y:S05]  /*2350*/  BSYNC.RECONVERGENT B1 ;  /* 0x0000000000017941 */ /* 0x000fea0003800200 */
.L_x_41:
[----:B------:R-:W-:-:S04]  /*2360*/  HFMA2 R5, -RZ, RZ, 0, 0 ;  /* 0x00000000ff057431 */ /* 0x000fc800000001ff */
[----:B0-----:R-:W-:Y:S05]  /*2370*/  RET.REL.NODEC R4 `(_Z15layerNormSimplePKfPfii) ;  /* 0xffffffdc04207950 */ /* 0x001fea0003c3ffff */
.L_x_52:
        /* <DEDUP_REMOVED lines=16> */
.L_x_54:


//--------------------- .nv.shared._Z17layerNormParallelPKfPfii --------------------------
	.section	.nv.shared._Z17layerNormParallelPKfPfii,"aw",@nobits
	.sectionflags	@""
	.align	4
.nv.shared._Z17layerNormParallelPKfPfii:
	.zero		1032


//--------------------- .nv.shared.reserved.0     --------------------------
	.section	.nv.shared.reserved.0,"aw",@nobits
	.weak		__nv_reservedSMEM_offset_0_alias
	.size		__nv_reservedSMEM_offset_0_alias, 0, 64
	.other		__nv_reservedSMEM_offset_0_alias,@"STO_CUDA_RESERVED_SHARED STV_DEFAULT"
__nv_reservedSMEM_offset_0_alias:
	.zero		0
	.zero		64


//--------------------- .nv.constant0._Z17layerNormParallelPKfPfii --------------------------
	.section	.nv.constant0._Z17layerNormParallelPKfPfii,"a",@progbits
	.sectionflags	@""
	.align	4
.nv.constant0._Z17layerNormParallelPKfPfii:
	.zero		920


//--------------------- .nv.constant0._Z15layerNormSimplePKfPfii --------------------------
	.section	.nv.constant0._Z15layerNormSimplePKfPfii,"a",@progbits
	.sectionflags	@""
	.align	4
.nv.constant0._Z15layerNormSimplePKfPfii:
	.zero		920


//--------------------- SYMBOLS --------------------------

	.type		.nv.reservedSmem.offset0,@object
	.size		.nv.reservedSmem.offset0,0x4
	.type		.nv.reservedSmem.cap,@object
	.size		.nv.reservedSmem.cap,0x4
